//
// Generated by NVIDIA NVVM Compiler
//
// Compiler Build ID: CL-36424714
// Cuda compilation tools, release 13.0, V13.0.88
// Based on NVVM 20.0.0
//

.version 9.0
.target sm_100
.address_size 64

	// .globl	_Z7polmoveiP5uint4PcS1_Pjiijjj
// _ZZ7polmoveiP5uint4PcS1_PjiijjjE7lattice has been demoted

.visible .entry _Z7polmoveiP5uint4PcS1_Pjiijjj(
	.param .u32 _Z7polmoveiP5uint4PcS1_Pjiijjj_param_0,
	.param .u64 .ptr .align 1 _Z7polmoveiP5uint4PcS1_Pjiijjj_param_1,
	.param .u64 .ptr .align 1 _Z7polmoveiP5uint4PcS1_Pjiijjj_param_2,
	.param .u64 .ptr .align 1 _Z7polmoveiP5uint4PcS1_Pjiijjj_param_3,
	.param .u64 .ptr .align 1 _Z7polmoveiP5uint4PcS1_Pjiijjj_param_4,
	.param .u32 _Z7polmoveiP5uint4PcS1_Pjiijjj_param_5,
	.param .u32 _Z7polmoveiP5uint4PcS1_Pjiijjj_param_6,
	.param .u32 _Z7polmoveiP5uint4PcS1_Pjiijjj_param_7,
	.param .u32 _Z7polmoveiP5uint4PcS1_Pjiijjj_param_8,
	.param .u32 _Z7polmoveiP5uint4PcS1_Pjiijjj_param_9
)
{
	.local .align 16 .b8 	__local_depot0[16];
	.reg .b64 	%SP;
	.reg .b64 	%SPL;
	.reg .pred 	%p<54>;
	.reg .b16 	%rs<69>;
	.reg .b32 	%r<949>;
	.reg .b64 	%rd<20>;
	// demoted variable
	.shared .align 1 .b8 _ZZ7polmoveiP5uint4PcS1_PjiijjjE7lattice[13824];
	mov.u64 	%SPL, __local_depot0;
	ld.param.u32 	%r208, [_Z7polmoveiP5uint4PcS1_Pjiijjj_param_0];
	ld.param.u64 	%rd4, [_Z7polmoveiP5uint4PcS1_Pjiijjj_param_1];
	ld.param.u64 	%rd5, [_Z7polmoveiP5uint4PcS1_Pjiijjj_param_2];
	ld.param.u64 	%rd7, [_Z7polmoveiP5uint4PcS1_Pjiijjj_param_4];
	ld.param.u32 	%r212, [_Z7polmoveiP5uint4PcS1_Pjiijjj_param_5];
	ld.param.u32 	%r210, [_Z7polmoveiP5uint4PcS1_Pjiijjj_param_7];
	ld.param.u32 	%r211, [_Z7polmoveiP5uint4PcS1_Pjiijjj_param_8];
	add.u64 	%rd1, %SPL, 0;
	mov.u32 	%r1, %tid.x;
	mov.u32 	%r2, %ctaid.x;
	mul.hi.s32 	%r213, %r212, 715827883;
	shr.u32 	%r214, %r213, 31;
	shr.s32 	%r215, %r213, 2;
	add.s32 	%r216, %r215, %r214;
	mul.lo.s32 	%r217, %r216, 24;
	sub.s32 	%r3, %r212, %r217;
	mul.hi.s32 	%r218, %r216, 715827883;
	shr.u32 	%r219, %r218, 31;
	shr.u32 	%r220, %r218, 2;
	add.s32 	%r221, %r220, %r219;
	mul.lo.s32 	%r222, %r221, 24;
	sub.s32 	%r4, %r216, %r222;
	mul.hi.s32 	%r223, %r212, 954437177;
	shr.u32 	%r224, %r223, 31;
	shr.s32 	%r225, %r223, 7;
	add.s32 	%r5, %r225, %r224;
	mul.lo.s32 	%r226, %r2, 13824;
	shl.b32 	%r6, %r1, 2;
	add.s32 	%r897, %r226, %r6;
	add.s32 	%r8, %r226, 13824;
	setp.ge.s32 	%p1, %r897, %r8;
	@%p1 bra 	$L__BB0_8;
	sub.s32 	%r9, 24, %r3;
	sub.s32 	%r10, 24, %r4;
	sub.s32 	%r11, 24, %r5;
	mul.lo.s32 	%r228, %r5, %r3;
	mul.lo.s32 	%r913, %r228, %r4;
	cvta.to.global.u64 	%rd2, %rd5;
	mov.b32 	%r916, 0;
	mov.u32 	%r915, %r4;
	mov.u32 	%r914, %r3;
	mov.u32 	%r912, %r916;
$L__BB0_2:
	setp.gt.u32 	%p2, %r897, 2047;
	@%p2 bra 	$L__BB0_7;
	mov.b32 	%r903, 0;
$L__BB0_4:
	add.s32 	%r25, %r903, %r897;
	setp.lt.s32 	%p3, %r25, %r913;
	@%p3 bra 	$L__BB0_6;
$L__BB0_5:
	add.s32 	%r916, %r916, %r913;
	and.b32  	%r230, %r912, 1;
	setp.eq.b32 	%p4, %r230, 1;
	selp.b32 	%r914, %r9, %r3, %p4;
	and.b32  	%r231, %r912, 2;
	setp.eq.s32 	%p5, %r231, 0;
	selp.b32 	%r915, %r4, %r10, %p5;
	and.b32  	%r232, %r912, 4;
	setp.eq.s32 	%p6, %r232, 0;
	selp.b32 	%r233, %r5, %r11, %p6;
	mul.lo.s32 	%r234, %r914, %r915;
	mad.lo.s32 	%r913, %r234, %r233, %r913;
	add.s32 	%r912, %r912, 1;
	setp.ge.s32 	%p7, %r25, %r913;
	@%p7 bra 	$L__BB0_5;
$L__BB0_6:
	sub.s32 	%r235, %r25, %r916;
	and.b32  	%r236, %r912, 1;
	neg.s32 	%r237, %r236;
	and.b32  	%r238, %r237, %r3;
	div.s32 	%r239, %r235, %r914;
	mul.lo.s32 	%r240, %r239, %r914;
	sub.s32 	%r241, %r235, %r240;
	add.s32 	%r242, %r241, %r238;
	shl.b32 	%r243, %r912, 30;
	shr.s32 	%r244, %r243, 31;
	and.b32  	%r245, %r244, %r4;
	rem.s32 	%r246, %r239, %r915;
	add.s32 	%r247, %r246, %r245;
	shl.b32 	%r248, %r912, 29;
	shr.s32 	%r249, %r248, 31;
	and.b32  	%r250, %r249, %r5;
	mul.lo.s32 	%r251, %r915, %r914;
	div.s32 	%r252, %r235, %r251;
	add.s32 	%r253, %r252, %r250;
	mul.hi.s32 	%r254, %r242, 1431655766;
	shr.u32 	%r255, %r254, 31;
	add.s32 	%r256, %r254, %r255;
	mul.lo.s32 	%r257, %r256, 3;
	sub.s32 	%r258, %r242, %r257;
	shl.b32 	%r259, %r258, 9;
	mul.hi.s32 	%r260, %r247, 1431655766;
	shr.u32 	%r261, %r260, 31;
	add.s32 	%r262, %r260, %r261;
	mul.lo.s32 	%r263, %r262, 3;
	sub.s32 	%r264, %r247, %r263;
	shl.b32 	%r265, %r262, 3;
	mul.hi.s32 	%r266, %r253, 1431655766;
	shr.u32 	%r267, %r266, 31;
	add.s32 	%r268, %r266, %r267;
	mul.lo.s32 	%r269, %r268, 3;
	sub.s32 	%r270, %r253, %r269;
	shl.b32 	%r271, %r268, 6;
	add.s32 	%r272, %r259, %r256;
	mad.lo.s32 	%r273, %r264, 1536, %r272;
	add.s32 	%r274, %r273, %r265;
	mad.lo.s32 	%r275, %r270, 4608, %r274;
	add.s32 	%r276, %r275, %r271;
	cvt.u64.u32 	%rd9, %r25;
	add.s64 	%rd10, %rd2, %rd9;
	ld.global.u8 	%rs11, [%rd10];
	mov.u32 	%r277, _ZZ7polmoveiP5uint4PcS1_PjiijjjE7lattice;
	add.s32 	%r278, %r277, %r276;
	st.shared.u8 	[%r278], %rs11;
	add.s32 	%r39, %r903, 1;
	setp.lt.u32 	%p8, %r903, 3;
	setp.lt.u32 	%p9, %r25, 2047;
	and.pred  	%p10, %p8, %p9;
	mov.u32 	%r903, %r39;
	@%p10 bra 	$L__BB0_4;
$L__BB0_7:
	add.s32 	%r897, %r897, 2048;
	setp.lt.s32 	%p11, %r897, %r8;
	@%p11 bra 	$L__BB0_2;
$L__BB0_8:
	cvta.to.global.u64 	%rd11, %rd7;
	ld.global.u32 	%r279, [%rd11];
	ld.global.u32 	%r280, [%rd11+4];
	ld.global.u32 	%r281, [%rd11+8];
	ld.global.u32 	%r282, [%rd11+12];
	st.local.v4.u32 	[%rd1], {%r279, %r280, %r281, %r282};
	and.b32  	%r283, %r6, 124;
	shr.u32 	%r46, %r1, 5;
	and.b32  	%r284, %r46, 3;
	or.b32  	%r47, %r283, %r284;
	and.b32  	%r285, %r1, 384;
	or.b32  	%r48, %r47, %r285;
	mov.u32 	%r286, %ntid.x;
	mad.lo.s32 	%r287, %r2, %r286, %r1;
	shl.b32 	%r288, %r287, 1;
	cvta.to.global.u64 	%rd12, %rd4;
	mul.wide.s32 	%rd13, %r288, 16;
	add.s64 	%rd14, %rd12, %rd13;
	ld.global.v4.u32 	{%r945, %r944, %r943, %r942}, [%rd14];
	ld.global.v4.u32 	{%r927, %r928, %r929, %r930}, [%rd14+16];
	bar.sync 	0;
	setp.lt.s32 	%p12, %r208, 1;
	@%p12 bra 	$L__BB0_45;
	shr.u32 	%r57, %r48, 1;
	shr.u32 	%r58, %r48, 2;
	or.b32  	%r290, %r58, %r47;
	or.b32  	%r291, %r290, %r57;
	not.b32 	%r59, %r291;
	shr.u32 	%r292, %r1, 1;
	and.b32  	%r293, %r292, 1;
	and.b32  	%r294, %r46, 1;
	sub.s32 	%r295, %r294, %r293;
	shr.u32 	%r296, %r1, 6;
	and.b32  	%r297, %r296, 1;
	sub.s32 	%r298, %r297, %r293;
	and.b32  	%r299, %r1, 1;
	sub.s32 	%r300, %r299, %r293;
	sub.s32 	%r301, 3, %r295;
	shr.u32 	%r302, %r301, 2;
	sub.s32 	%r303, 3, %r298;
	shr.u32 	%r304, %r303, 2;
	mul.lo.s32 	%r305, %r304, 56;
	mad.lo.s32 	%r306, %r302, 7, %r305;
	sub.s32 	%r307, 3, %r300;
	shr.u32 	%r308, %r307, 2;
	mad.lo.s32 	%r60, %r308, 448, %r306;
	mad.lo.s32 	%r309, %r298, 3, %r295;
	mad.lo.s32 	%r310, %r300, 9, %r309;
	shl.b32 	%r61, %r310, 9;
	mov.b32 	%r922, 0;
$L__BB0_10:
	shl.b32 	%r311, %r927, 6;
	xor.b32  	%r312, %r311, %r927;
	shr.u32 	%r71, %r312, 13;
	shl.b32 	%r313, %r927, 18;
	and.b32  	%r314, %r313, -524288;
	or.b32  	%r72, %r71, %r314;
	shl.b32 	%r73, %r928, 2;
	xor.b32  	%r74, %r73, %r928;
	shr.u32 	%r315, %r74, 27;
	and.b32  	%r316, %r73, -32;
	or.b32  	%r75, %r315, %r316;
	shl.b32 	%r317, %r929, 13;
	xor.b32  	%r318, %r317, %r929;
	shr.u32 	%r319, %r318, 21;
	shl.b32 	%r76, %r929, 7;
	and.b32  	%r320, %r76, -2048;
	or.b32  	%r77, %r319, %r320;
	shl.b32 	%r321, %r930, 3;
	xor.b32  	%r322, %r321, %r930;
	shr.u32 	%r78, %r322, 12;
	shl.b32 	%r323, %r930, 13;
	and.b32  	%r324, %r323, -1048576;
	or.b32  	%r79, %r78, %r324;
	xor.b32  	%r325, %r77, %r79;
	xor.b32  	%r326, %r325, %r75;
	xor.b32  	%r327, %r326, %r72;
	mul.hi.u32 	%r328, %r327, 795364315;
	sub.s32 	%r329, %r327, %r328;
	shr.u32 	%r330, %r329, 1;
	add.s32 	%r331, %r330, %r328;
	shr.u32 	%r332, %r331, 4;
	mul.lo.s32 	%r333, %r332, 27;
	sub.s32 	%r80, %r327, %r333;
	shl.b32 	%r334, %r80, 9;
	or.b32  	%r81, %r334, %r48;
	mov.u32 	%r335, _ZZ7polmoveiP5uint4PcS1_PjiijjjE7lattice;
	add.s32 	%r82, %r335, %r81;
	ld.shared.u8 	%rs1, [%r82];
	cvt.u32.u16 	%r336, %rs1;
	cvt.s32.s8 	%r83, %r336;
	setp.eq.s16 	%p13, %rs1, 0;
	@%p13 bra 	$L__BB0_16;
	and.b32  	%r337, %r83, 64;
	shr.u32 	%r338, %r83, 3;
	and.b32  	%r339, %r338, 1;
	and.b32  	%r340, %r83, 1;
	sub.s32 	%r341, %r340, %r339;
	shr.u32 	%r84, %r83, 1;
	and.b32  	%r342, %r84, 1;
	sub.s32 	%r343, %r342, %r339;
	shr.u32 	%r344, %r83, 2;
	and.b32  	%r345, %r344, 1;
	sub.s32 	%r346, %r345, %r339;
	cvt.u16.u32 	%rs12, %r80;
	mul.lo.s16 	%rs13, %rs12, 171;
	shr.u16 	%rs14, %rs13, 9;
	mul.lo.s16 	%rs15, %rs14, 3;
	sub.s16 	%rs16, %rs12, %rs15;
	cvt.u32.u16 	%r347, %rs16;
	and.b32  	%r348, %r347, 255;
	mul.lo.s16 	%rs17, %rs14, 86;
	shr.u16 	%rs18, %rs17, 8;
	mul.lo.s16 	%rs19, %rs18, 3;
	sub.s16 	%rs20, %rs14, %rs19;
	cvt.u32.u16 	%r349, %rs20;
	and.b32  	%r350, %r349, 255;
	mul.lo.s16 	%rs21, %rs12, 57;
	shr.u16 	%rs22, %rs21, 9;
	cvt.u32.u16 	%r351, %rs22;
	add.s32 	%r352, %r341, %r348;
	add.s32 	%r353, %r343, %r350;
	add.s32 	%r354, %r346, %r351;
	add.s32 	%r355, %r352, 1;
	shr.u32 	%r356, %r355, 2;
	sub.s32 	%r357, 3, %r352;
	shr.u32 	%r358, %r357, 2;
	shl.b32 	%r359, %r353, 1;
	add.s32 	%r360, %r359, 2;
	and.b32  	%r361, %r360, -8;
	sub.s32 	%r362, 3, %r353;
	shr.u32 	%r363, %r362, 2;
	shl.b32 	%r364, %r354, 4;
	add.s32 	%r365, %r364, 16;
	and.b32  	%r366, %r365, -64;
	sub.s32 	%r367, 3, %r354;
	shr.u32 	%r368, %r367, 2;
	add.s32 	%r369, %r356, %r81;
	mad.lo.s32 	%r370, %r358, 7, %r369;
	add.s32 	%r371, %r370, %r361;
	mad.lo.s32 	%r372, %r363, 56, %r371;
	add.s32 	%r373, %r372, %r366;
	mad.lo.s32 	%r374, %r368, 448, %r373;
	and.b32  	%r375, %r374, 511;
	shr.u32 	%r376, %r375, 1;
	shr.u32 	%r377, %r375, 2;
	or.b32  	%r378, %r374, %r376;
	or.b32  	%r379, %r378, %r377;
	shr.u32 	%r380, %r374, 1;
	and.b32  	%r381, %r380, %r59;
	and.b32  	%r382, %r381, %r374;
	and.b32  	%r383, %r382, %r377;
	not.b32 	%r384, %r379;
	and.b32  	%r385, %r47, %r384;
	and.b32  	%r386, %r385, %r58;
	and.b32  	%r387, %r386, %r57;
	or.b32  	%r388, %r387, %r383;
	and.b32  	%r389, %r388, 73;
	mad.lo.s32 	%r390, %r353, 3, %r352;
	mad.lo.s32 	%r391, %r354, 9, %r390;
	shl.b32 	%r392, %r391, 9;
	or.b32  	%r393, %r375, %r392;
	mov.u32 	%r394, _ZZ7polmoveiP5uint4PcS1_PjiijjjE7lattice;
	add.s32 	%r85, %r394, %r393;
	ld.shared.s8 	%r86, [%r85];
	and.b32  	%r395, %r86, 64;
	setp.ne.s32 	%p14, %r389, 0;
	add.s32 	%r396, %r395, %r337;
	setp.ne.s32 	%p15, %r396, 64;
	or.pred  	%p16, %p14, %p15;
	@%p16 bra 	$L__BB0_16;
	and.b32  	%r87, %r83, 15;
	and.b16  	%rs23, %rs1, 64;
	setp.eq.s16 	%p17, %rs23, 0;
	@%p17 bra 	$L__BB0_14;
	shl.b32 	%r398, %r83, 1;
	and.b32  	%r399, %r398, 32;
	or.b32  	%r400, %r399, %r86;
	or.b32  	%r932, %r400, 64;
	and.b32  	%r401, %r84, 16;
	or.b32  	%r931, %r401, %r87;
	bra.uni 	$L__BB0_15;
$L__BB0_14:
	shl.b32 	%r402, %r83, 1;
	and.b32  	%r403, %r402, 32;
	shr.u32 	%r404, %r86, 1;
	and.b32  	%r405, %r404, 16;
	or.b32  	%r406, %r403, %r405;
	or.b32  	%r407, %r406, %r87;
	or.b32  	%r931, %r407, 64;
	and.b32  	%r932, %r86, 31;
$L__BB0_15:
	st.shared.u8 	[%r82], %r931;
	st.shared.u8 	[%r85], %r932;
$L__BB0_16:
	bar.sync 	0;
	shl.b32 	%r408, %r72, 6;
	xor.b32  	%r409, %r408, %r72;
	shr.u32 	%r94, %r409, 13;
	shl.b32 	%r410, %r71, 18;
	and.b32  	%r411, %r410, -524288;
	or.b32  	%r95, %r94, %r411;
	shr.u32 	%r412, %r74, 25;
	and.b32  	%r413, %r412, 31;
	shl.b32 	%r96, %r75, 2;
	and.b32  	%r414, %r96, -32;
	or.b32  	%r97, %r414, %r413;
	shl.b32 	%r415, %r77, 13;
	xor.b32  	%r416, %r415, %r76;
	shr.u32 	%r417, %r416, 21;
	shl.b32 	%r98, %r77, 7;
	and.b32  	%r418, %r98, -2048;
	or.b32  	%r99, %r417, %r418;
	shl.b32 	%r419, %r79, 3;
	xor.b32  	%r420, %r419, %r79;
	shr.u32 	%r100, %r420, 12;
	shl.b32 	%r421, %r78, 13;
	and.b32  	%r422, %r421, -1048576;
	or.b32  	%r101, %r100, %r422;
	xor.b32  	%r423, %r97, %r101;
	xor.b32  	%r424, %r423, %r99;
	xor.b32  	%r425, %r424, %r95;
	mul.hi.u32 	%r426, %r425, 795364315;
	sub.s32 	%r427, %r425, %r426;
	shr.u32 	%r428, %r427, 1;
	add.s32 	%r429, %r428, %r426;
	shr.u32 	%r430, %r429, 4;
	mul.lo.s32 	%r431, %r430, 27;
	sub.s32 	%r102, %r425, %r431;
	shl.b32 	%r432, %r102, 9;
	or.b32  	%r103, %r432, %r48;
	mov.u32 	%r433, _ZZ7polmoveiP5uint4PcS1_PjiijjjE7lattice;
	add.s32 	%r104, %r433, %r103;
	ld.shared.u8 	%rs2, [%r104];
	cvt.u32.u16 	%r434, %rs2;
	cvt.s32.s8 	%r934, %r434;
	setp.eq.s16 	%p18, %rs2, 0;
	@%p18 bra 	$L__BB0_26;
	and.b32  	%r106, %r934, 64;
	shr.u32 	%r435, %r934, 3;
	and.b32  	%r436, %r435, 1;
	and.b32  	%r107, %r934, 1;
	sub.s32 	%r437, %r107, %r436;
	shr.u32 	%r108, %r934, 1;
	and.b32  	%r438, %r108, 1;
	sub.s32 	%r439, %r438, %r436;
	shr.u32 	%r440, %r934, 2;
	and.b32  	%r441, %r440, 1;
	sub.s32 	%r442, %r441, %r436;
	cvt.u16.u32 	%rs24, %r102;
	mul.lo.s16 	%rs25, %rs24, 171;
	shr.u16 	%rs26, %rs25, 9;
	mul.lo.s16 	%rs27, %rs26, 3;
	sub.s16 	%rs28, %rs24, %rs27;
	cvt.u32.u16 	%r443, %rs28;
	and.b32  	%r444, %r443, 255;
	mul.lo.s16 	%rs29, %rs26, 86;
	shr.u16 	%rs30, %rs29, 8;
	mul.lo.s16 	%rs31, %rs30, 3;
	sub.s16 	%rs32, %rs26, %rs31;
	cvt.u32.u16 	%r445, %rs32;
	and.b32  	%r446, %r445, 255;
	mul.lo.s16 	%rs33, %rs24, 57;
	shr.u16 	%rs34, %rs33, 9;
	cvt.u32.u16 	%r447, %rs34;
	add.s32 	%r448, %r437, %r444;
	add.s32 	%r449, %r439, %r446;
	add.s32 	%r450, %r442, %r447;
	add.s32 	%r451, %r448, 1;
	shr.u32 	%r452, %r451, 2;
	sub.s32 	%r453, 3, %r448;
	shr.u32 	%r454, %r453, 2;
	shl.b32 	%r455, %r449, 1;
	add.s32 	%r456, %r455, 2;
	and.b32  	%r457, %r456, -8;
	sub.s32 	%r458, 3, %r449;
	shr.u32 	%r459, %r458, 2;
	shl.b32 	%r460, %r450, 4;
	add.s32 	%r461, %r460, 16;
	and.b32  	%r462, %r461, -64;
	sub.s32 	%r463, 3, %r450;
	shr.u32 	%r464, %r463, 2;
	add.s32 	%r465, %r452, %r103;
	mad.lo.s32 	%r466, %r454, 7, %r465;
	add.s32 	%r467, %r466, %r457;
	mad.lo.s32 	%r468, %r459, 56, %r467;
	add.s32 	%r469, %r468, %r462;
	mad.lo.s32 	%r470, %r464, 448, %r469;
	and.b32  	%r471, %r470, 511;
	shr.u32 	%r472, %r471, 1;
	shr.u32 	%r473, %r471, 2;
	or.b32  	%r474, %r470, %r472;
	or.b32  	%r475, %r474, %r473;
	shr.u32 	%r476, %r470, 1;
	and.b32  	%r477, %r476, %r59;
	and.b32  	%r478, %r477, %r470;
	and.b32  	%r479, %r478, %r473;
	not.b32 	%r480, %r475;
	and.b32  	%r481, %r47, %r480;
	and.b32  	%r482, %r481, %r58;
	and.b32  	%r483, %r482, %r57;
	or.b32  	%r484, %r483, %r479;
	and.b32  	%r485, %r484, 73;
	mad.lo.s32 	%r486, %r449, 3, %r448;
	mad.lo.s32 	%r487, %r450, 9, %r486;
	shl.b32 	%r488, %r487, 9;
	or.b32  	%r109, %r471, %r488;
	setp.ne.s32 	%p19, %r485, 0;
	@%p19 bra 	$L__BB0_26;
	mov.u32 	%r489, _ZZ7polmoveiP5uint4PcS1_PjiijjjE7lattice;
	add.s32 	%r110, %r489, %r109;
	ld.shared.u8 	%rs67, [%r110];
	cvt.u32.u16 	%r490, %rs67;
	cvt.s32.s8 	%r111, %r490;
	and.b32  	%r112, %r111, 64;
	or.b32  	%r491, %r112, %r106;
	setp.eq.s32 	%p20, %r491, 0;
	@%p20 bra 	$L__BB0_26;
	and.b32  	%r492, %r934, 15;
	shl.b32 	%r493, %r945, 6;
	xor.b32  	%r494, %r493, %r945;
	shr.u32 	%r495, %r494, 13;
	shl.b32 	%r496, %r945, 18;
	and.b32  	%r497, %r496, -524288;
	or.b32  	%r945, %r495, %r497;
	shl.b32 	%r498, %r944, 2;
	xor.b32  	%r499, %r498, %r944;
	shr.u32 	%r500, %r499, 27;
	and.b32  	%r501, %r498, -32;
	or.b32  	%r944, %r500, %r501;
	shl.b32 	%r502, %r943, 13;
	xor.b32  	%r503, %r502, %r943;
	shr.u32 	%r504, %r503, 21;
	shl.b32 	%r505, %r943, 7;
	and.b32  	%r506, %r505, -2048;
	or.b32  	%r943, %r504, %r506;
	shl.b32 	%r507, %r942, 3;
	xor.b32  	%r508, %r507, %r942;
	shr.u32 	%r509, %r508, 12;
	shl.b32 	%r510, %r942, 13;
	and.b32  	%r511, %r510, -1048576;
	or.b32  	%r942, %r509, %r511;
	xor.b32  	%r512, %r943, %r942;
	xor.b32  	%r513, %r512, %r944;
	xor.b32  	%r117, %r513, %r945;
	and.b32  	%r514, %r934, 12;
	cvt.u64.u32 	%rd15, %r514;
	add.s64 	%rd16, %rd1, %rd15;
	ld.local.u32 	%r515, [%rd16];
	shl.b32 	%r516, %r934, 3;
	and.b32  	%r517, %r516, 8;
	or.b32  	%r518, %r517, %r107;
	shr.u32 	%r519, %r515, %r518;
	and.b32  	%r520, %r519, 15;
	xor.b32  	%r521, %r520, 15;
	or.b32  	%r522, %r521, %r492;
	setp.eq.s32 	%p21, %r522, 15;
	and.b32  	%r523, %r521, %r934;
	selp.b32 	%r524, %r523, %r522, %p21;
	and.b32  	%r525, %r117, 2;
	setp.eq.s32 	%p22, %r525, 0;
	selp.b32 	%r118, %r524, %r520, %p22;
	selp.b32 	%r119, %r520, %r524, %p22;
	add.s32 	%r526, %r60, %r118;
	and.b32  	%r120, %r526, 511;
	shr.u32 	%r527, %r118, 1;
	shr.u32 	%r528, %r118, 2;
	or.b32  	%r529, %r528, %r118;
	or.b32  	%r530, %r529, %r527;
	shr.u32 	%r531, %r120, 1;
	shr.u32 	%r532, %r120, 2;
	or.b32  	%r533, %r526, %r531;
	or.b32  	%r534, %r533, %r532;
	shr.u32 	%r535, %r526, 1;
	not.b32 	%r536, %r530;
	and.b32  	%r537, %r535, %r536;
	and.b32  	%r538, %r537, %r526;
	and.b32  	%r539, %r538, %r532;
	not.b32 	%r540, %r534;
	and.b32  	%r541, %r118, %r540;
	and.b32  	%r542, %r541, %r528;
	and.b32  	%r543, %r542, %r527;
	or.b32  	%r544, %r543, %r539;
	and.b32  	%r545, %r544, 73;
	setp.ne.s32 	%p23, %r545, 0;
	@%p23 bra 	$L__BB0_26;
	add.s32 	%r546, %r120, %r61;
	mov.u32 	%r547, _ZZ7polmoveiP5uint4PcS1_PjiijjjE7lattice;
	add.s32 	%r121, %r547, %r546;
	ld.shared.u8 	%rs35, [%r121];
	setp.ne.s16 	%p24, %rs35, 0;
	@%p24 bra 	$L__BB0_26;
	and.b32  	%r548, %r934, 64;
	add.s32 	%r549, %r112, %r548;
	setp.eq.s32 	%p25, %r549, 128;
	shr.u32 	%r550, %r117, 2;
	and.b32  	%r551, %r550, 1;
	shr.u16 	%rs36, %rs2, 6;
	and.b16  	%rs37, %rs36, 1;
	cvt.u32.u16 	%r552, %rs37;
	selp.b32 	%r122, %r551, %r552, %p25;
	setp.eq.s32 	%p26, %r122, 0;
	@%p26 bra 	$L__BB0_23;
	and.b32  	%r553, %r108, 16;
	or.b32  	%r933, %r118, %r553;
	bra.uni 	$L__BB0_24;
$L__BB0_23:
	and.b32  	%r554, %r934, 112;
	or.b32  	%r933, %r554, %r118;
	shr.u32 	%r934, %r111, 1;
	and.b16  	%rs67, %rs67, 95;
$L__BB0_24:
	setp.ne.s32 	%p27, %r122, 0;
	and.b32  	%r555, %r934, 16;
	or.b32  	%r556, %r555, %r119;
	st.shared.u8 	[%r104], %r933;
	st.shared.u8 	[%r121], %r556;
	@%p27 bra 	$L__BB0_26;
	st.shared.u8 	[%r110], %rs67;
$L__BB0_26:
	bar.sync 	0;
	shl.b32 	%r557, %r95, 6;
	xor.b32  	%r558, %r557, %r95;
	shr.u32 	%r132, %r558, 13;
	shl.b32 	%r559, %r94, 18;
	and.b32  	%r560, %r559, -524288;
	or.b32  	%r133, %r132, %r560;
	xor.b32  	%r561, %r96, %r73;
	shr.u32 	%r562, %r561, 25;
	and.b32  	%r563, %r562, 31;
	shl.b32 	%r134, %r97, 2;
	and.b32  	%r564, %r134, -32;
	or.b32  	%r135, %r564, %r563;
	shl.b32 	%r565, %r99, 13;
	xor.b32  	%r566, %r565, %r98;
	shr.u32 	%r567, %r566, 21;
	shl.b32 	%r136, %r99, 7;
	and.b32  	%r568, %r136, -2048;
	or.b32  	%r137, %r567, %r568;
	shl.b32 	%r569, %r101, 3;
	xor.b32  	%r570, %r569, %r101;
	shr.u32 	%r138, %r570, 12;
	shl.b32 	%r571, %r100, 13;
	and.b32  	%r572, %r571, -1048576;
	or.b32  	%r139, %r138, %r572;
	xor.b32  	%r573, %r139, %r135;
	xor.b32  	%r574, %r573, %r137;
	xor.b32  	%r575, %r574, %r133;
	mul.hi.u32 	%r576, %r575, 795364315;
	sub.s32 	%r577, %r575, %r576;
	shr.u32 	%r578, %r577, 1;
	add.s32 	%r579, %r578, %r576;
	shr.u32 	%r580, %r579, 4;
	mul.lo.s32 	%r581, %r580, 27;
	sub.s32 	%r140, %r575, %r581;
	shl.b32 	%r582, %r140, 9;
	or.b32  	%r141, %r582, %r48;
	mov.u32 	%r583, _ZZ7polmoveiP5uint4PcS1_PjiijjjE7lattice;
	add.s32 	%r142, %r583, %r141;
	ld.shared.u8 	%rs6, [%r142];
	cvt.u32.u16 	%r584, %rs6;
	cvt.s32.s8 	%r143, %r584;
	setp.eq.s16 	%p28, %rs6, 0;
	@%p28 bra 	$L__BB0_32;
	and.b32  	%r585, %r143, 64;
	shr.u32 	%r586, %r143, 3;
	and.b32  	%r587, %r586, 1;
	and.b32  	%r588, %r143, 1;
	sub.s32 	%r589, %r588, %r587;
	shr.u32 	%r144, %r143, 1;
	and.b32  	%r590, %r144, 1;
	sub.s32 	%r591, %r590, %r587;
	shr.u32 	%r592, %r143, 2;
	and.b32  	%r593, %r592, 1;
	sub.s32 	%r594, %r593, %r587;
	cvt.u16.u32 	%rs38, %r140;
	mul.lo.s16 	%rs39, %rs38, 171;
	shr.u16 	%rs40, %rs39, 9;
	mul.lo.s16 	%rs41, %rs40, 3;
	sub.s16 	%rs42, %rs38, %rs41;
	cvt.u32.u16 	%r595, %rs42;
	and.b32  	%r596, %r595, 255;
	mul.lo.s16 	%rs43, %rs40, 86;
	shr.u16 	%rs44, %rs43, 8;
	mul.lo.s16 	%rs45, %rs44, 3;
	sub.s16 	%rs46, %rs40, %rs45;
	cvt.u32.u16 	%r597, %rs46;
	and.b32  	%r598, %r597, 255;
	mul.lo.s16 	%rs47, %rs38, 57;
	shr.u16 	%rs48, %rs47, 9;
	cvt.u32.u16 	%r599, %rs48;
	add.s32 	%r600, %r589, %r596;
	add.s32 	%r601, %r591, %r598;
	add.s32 	%r602, %r594, %r599;
	add.s32 	%r603, %r600, 1;
	shr.u32 	%r604, %r603, 2;
	sub.s32 	%r605, 3, %r600;
	shr.u32 	%r606, %r605, 2;
	shl.b32 	%r607, %r601, 1;
	add.s32 	%r608, %r607, 2;
	and.b32  	%r609, %r608, -8;
	sub.s32 	%r610, 3, %r601;
	shr.u32 	%r611, %r610, 2;
	shl.b32 	%r612, %r602, 4;
	add.s32 	%r613, %r612, 16;
	and.b32  	%r614, %r613, -64;
	sub.s32 	%r615, 3, %r602;
	shr.u32 	%r616, %r615, 2;
	add.s32 	%r617, %r604, %r141;
	mad.lo.s32 	%r618, %r606, 7, %r617;
	add.s32 	%r619, %r618, %r609;
	mad.lo.s32 	%r620, %r611, 56, %r619;
	add.s32 	%r621, %r620, %r614;
	mad.lo.s32 	%r622, %r616, 448, %r621;
	and.b32  	%r623, %r622, 511;
	shr.u32 	%r624, %r623, 1;
	shr.u32 	%r625, %r623, 2;
	or.b32  	%r626, %r622, %r624;
	or.b32  	%r627, %r626, %r625;
	shr.u32 	%r628, %r622, 1;
	and.b32  	%r629, %r628, %r59;
	and.b32  	%r630, %r629, %r622;
	and.b32  	%r631, %r630, %r625;
	not.b32 	%r632, %r627;
	and.b32  	%r633, %r47, %r632;
	and.b32  	%r634, %r633, %r58;
	and.b32  	%r635, %r634, %r57;
	or.b32  	%r636, %r635, %r631;
	and.b32  	%r637, %r636, 73;
	mad.lo.s32 	%r638, %r601, 3, %r600;
	mad.lo.s32 	%r639, %r602, 9, %r638;
	shl.b32 	%r640, %r639, 9;
	or.b32  	%r641, %r623, %r640;
	mov.u32 	%r642, _ZZ7polmoveiP5uint4PcS1_PjiijjjE7lattice;
	add.s32 	%r145, %r642, %r641;
	ld.shared.s8 	%r146, [%r145];
	and.b32  	%r643, %r146, 64;
	setp.ne.s32 	%p29, %r637, 0;
	add.s32 	%r644, %r643, %r585;
	setp.ne.s32 	%p30, %r644, 64;
	or.pred  	%p31, %p29, %p30;
	@%p31 bra 	$L__BB0_32;
	and.b32  	%r147, %r143, 15;
	and.b16  	%rs49, %rs6, 64;
	setp.eq.s16 	%p32, %rs49, 0;
	@%p32 bra 	$L__BB0_30;
	shl.b32 	%r646, %r143, 1;
	and.b32  	%r647, %r646, 32;
	or.b32  	%r648, %r647, %r146;
	or.b32  	%r940, %r648, 64;
	and.b32  	%r649, %r144, 16;
	or.b32  	%r939, %r649, %r147;
	bra.uni 	$L__BB0_31;
$L__BB0_30:
	shl.b32 	%r650, %r143, 1;
	and.b32  	%r651, %r650, 32;
	shr.u32 	%r652, %r146, 1;
	and.b32  	%r653, %r652, 16;
	or.b32  	%r654, %r651, %r653;
	or.b32  	%r655, %r654, %r147;
	or.b32  	%r939, %r655, 64;
	and.b32  	%r940, %r146, 31;
$L__BB0_31:
	st.shared.u8 	[%r142], %r939;
	st.shared.u8 	[%r145], %r940;
$L__BB0_32:
	bar.sync 	0;
	shl.b32 	%r656, %r133, 6;
	xor.b32  	%r657, %r656, %r133;
	shr.u32 	%r658, %r657, 13;
	shl.b32 	%r659, %r132, 18;
	and.b32  	%r660, %r659, -524288;
	or.b32  	%r927, %r658, %r660;
	xor.b32  	%r661, %r134, %r96;
	shr.u32 	%r662, %r661, 25;
	and.b32  	%r663, %r662, 31;
	shl.b32 	%r664, %r135, 2;
	and.b32  	%r665, %r664, -32;
	or.b32  	%r928, %r665, %r663;
	shl.b32 	%r666, %r137, 13;
	xor.b32  	%r667, %r666, %r136;
	shr.u32 	%r668, %r667, 21;
	shl.b32 	%r669, %r137, 7;
	and.b32  	%r670, %r669, -2048;
	or.b32  	%r929, %r668, %r670;
	shl.b32 	%r671, %r139, 3;
	xor.b32  	%r672, %r671, %r139;
	shr.u32 	%r673, %r672, 12;
	shl.b32 	%r674, %r138, 13;
	and.b32  	%r675, %r674, -1048576;
	or.b32  	%r930, %r673, %r675;
	xor.b32  	%r676, %r930, %r928;
	xor.b32  	%r677, %r676, %r929;
	xor.b32  	%r678, %r677, %r927;
	mul.hi.u32 	%r679, %r678, 795364315;
	sub.s32 	%r680, %r678, %r679;
	shr.u32 	%r681, %r680, 1;
	add.s32 	%r682, %r681, %r679;
	shr.u32 	%r683, %r682, 4;
	mul.lo.s32 	%r684, %r683, 27;
	sub.s32 	%r158, %r678, %r684;
	shl.b32 	%r685, %r158, 9;
	or.b32  	%r159, %r685, %r48;
	mov.u32 	%r686, _ZZ7polmoveiP5uint4PcS1_PjiijjjE7lattice;
	add.s32 	%r160, %r686, %r159;
	ld.shared.u8 	%rs7, [%r160];
	cvt.u32.u16 	%r687, %rs7;
	cvt.s32.s8 	%r161, %r687;
	and.b32  	%r162, %r161, 64;
	setp.eq.s16 	%p33, %rs7, 0;
	@%p33 bra 	$L__BB0_44;
	shr.u32 	%r688, %r161, 3;
	and.b32  	%r689, %r688, 1;
	and.b32  	%r690, %r161, 1;
	sub.s32 	%r691, %r690, %r689;
	shr.u32 	%r692, %r161, 1;
	and.b32  	%r693, %r692, 1;
	sub.s32 	%r694, %r693, %r689;
	shr.u32 	%r695, %r161, 2;
	and.b32  	%r696, %r695, 1;
	sub.s32 	%r697, %r696, %r689;
	cvt.u16.u32 	%rs50, %r158;
	mul.lo.s16 	%rs51, %rs50, 171;
	shr.u16 	%rs52, %rs51, 9;
	mul.lo.s16 	%rs53, %rs52, 3;
	sub.s16 	%rs54, %rs50, %rs53;
	cvt.u32.u16 	%r698, %rs54;
	and.b32  	%r163, %r698, 255;
	mul.lo.s16 	%rs55, %rs52, 86;
	shr.u16 	%rs56, %rs55, 8;
	mul.lo.s16 	%rs57, %rs56, 3;
	sub.s16 	%rs58, %rs52, %rs57;
	cvt.u32.u16 	%r699, %rs58;
	and.b32  	%r164, %r699, 255;
	mul.lo.s16 	%rs59, %rs50, 57;
	shr.u16 	%rs60, %rs59, 9;
	cvt.u32.u16 	%r165, %rs60;
	add.s32 	%r700, %r691, %r163;
	add.s32 	%r701, %r694, %r164;
	add.s32 	%r702, %r697, %r165;
	add.s32 	%r703, %r700, 1;
	shr.u32 	%r704, %r703, 2;
	sub.s32 	%r705, 3, %r700;
	shr.u32 	%r706, %r705, 2;
	shl.b32 	%r707, %r701, 1;
	add.s32 	%r708, %r707, 2;
	and.b32  	%r709, %r708, -8;
	sub.s32 	%r710, 3, %r701;
	shr.u32 	%r711, %r710, 2;
	shl.b32 	%r712, %r702, 4;
	add.s32 	%r713, %r712, 16;
	and.b32  	%r714, %r713, -64;
	sub.s32 	%r715, 3, %r702;
	shr.u32 	%r716, %r715, 2;
	add.s32 	%r717, %r704, %r159;
	mad.lo.s32 	%r718, %r706, 7, %r717;
	add.s32 	%r719, %r718, %r709;
	mad.lo.s32 	%r720, %r711, 56, %r719;
	add.s32 	%r721, %r720, %r714;
	mad.lo.s32 	%r722, %r716, 448, %r721;
	and.b32  	%r723, %r722, 511;
	shr.u32 	%r724, %r723, 1;
	shr.u32 	%r725, %r723, 2;
	or.b32  	%r726, %r722, %r724;
	or.b32  	%r727, %r726, %r725;
	shr.u32 	%r728, %r722, 1;
	or.b32  	%r729, %r58, %r48;
	or.b32  	%r730, %r729, %r57;
	not.b32 	%r166, %r730;
	and.b32  	%r731, %r728, %r166;
	and.b32  	%r732, %r731, %r722;
	and.b32  	%r733, %r732, %r725;
	not.b32 	%r734, %r727;
	and.b32  	%r735, %r47, %r734;
	and.b32  	%r736, %r57, %r58;
	and.b32  	%r737, %r735, %r736;
	or.b32  	%r738, %r737, %r733;
	and.b32  	%r739, %r738, 73;
	mad.lo.s32 	%r740, %r701, 3, %r700;
	mad.lo.s32 	%r741, %r702, 9, %r740;
	shl.b32 	%r742, %r741, 9;
	or.b32  	%r167, %r723, %r742;
	setp.ne.s32 	%p34, %r739, 0;
	@%p34 bra 	$L__BB0_44;
	mov.u32 	%r743, _ZZ7polmoveiP5uint4PcS1_PjiijjjE7lattice;
	add.s32 	%r168, %r743, %r167;
	ld.shared.u8 	%rs61, [%r168];
	cvt.u32.u16 	%r744, %rs61;
	cvt.s32.s8 	%r169, %r744;
	and.b16  	%rs62, %rs61, 64;
	setp.ne.s16 	%p35, %rs62, 0;
	@%p35 bra 	$L__BB0_44;
	or.b32  	%r745, %r169, %r161;
	and.b32  	%r170, %r745, 15;
	setp.ne.s32 	%p36, %r170, 15;
	and.b32  	%r746, %r161, %r169;
	and.b32  	%r171, %r746, 15;
	setp.ne.s32 	%p37, %r171, 0;
	and.pred  	%p38, %p36, %p37;
	@%p38 bra 	$L__BB0_44;
	setp.eq.s32 	%p39, %r170, 15;
	selp.b32 	%r172, %r171, %r170, %p39;
	setp.eq.s32 	%p40, %r172, 3;
	@%p40 bra 	$L__BB0_44;
	setp.eq.s32 	%p41, %r172, 12;
	@%p41 bra 	$L__BB0_44;
	shr.u32 	%r747, %r172, 3;
	and.b32  	%r748, %r172, 1;
	sub.s32 	%r749, %r748, %r747;
	shr.u32 	%r750, %r172, 1;
	and.b32  	%r751, %r750, 1;
	sub.s32 	%r752, %r751, %r747;
	shr.u32 	%r753, %r172, 2;
	and.b32  	%r754, %r753, 1;
	sub.s32 	%r755, %r754, %r747;
	add.s32 	%r756, %r749, %r163;
	add.s32 	%r757, %r752, %r164;
	add.s32 	%r758, %r755, %r165;
	add.s32 	%r759, %r756, 1;
	shr.u32 	%r760, %r759, 2;
	sub.s32 	%r761, 3, %r756;
	shr.u32 	%r762, %r761, 2;
	shl.b32 	%r763, %r757, 1;
	add.s32 	%r764, %r763, 2;
	and.b32  	%r765, %r764, -8;
	sub.s32 	%r766, 3, %r757;
	shr.u32 	%r767, %r766, 2;
	shl.b32 	%r768, %r758, 4;
	add.s32 	%r769, %r768, 16;
	and.b32  	%r770, %r769, -64;
	sub.s32 	%r771, 3, %r758;
	shr.u32 	%r772, %r771, 2;
	add.s32 	%r773, %r760, %r159;
	mad.lo.s32 	%r774, %r762, 7, %r773;
	add.s32 	%r775, %r774, %r765;
	mad.lo.s32 	%r776, %r767, 56, %r775;
	add.s32 	%r777, %r776, %r770;
	mad.lo.s32 	%r778, %r772, 448, %r777;
	and.b32  	%r779, %r778, 511;
	shr.u32 	%r780, %r779, 1;
	shr.u32 	%r781, %r779, 2;
	or.b32  	%r782, %r778, %r780;
	or.b32  	%r783, %r782, %r781;
	shr.u32 	%r784, %r778, 1;
	and.b32  	%r785, %r784, %r166;
	and.b32  	%r786, %r785, %r778;
	and.b32  	%r787, %r786, %r781;
	not.b32 	%r788, %r783;
	and.b32  	%r789, %r47, %r788;
	and.b32  	%r790, %r57, %r58;
	and.b32  	%r791, %r789, %r790;
	or.b32  	%r792, %r791, %r787;
	and.b32  	%r793, %r792, 73;
	mad.lo.s32 	%r794, %r757, 3, %r756;
	mad.lo.s32 	%r795, %r758, 9, %r794;
	shl.b32 	%r796, %r795, 9;
	or.b32  	%r173, %r779, %r796;
	setp.ne.s32 	%p42, %r793, 0;
	@%p42 bra 	$L__BB0_44;
	mov.u32 	%r797, _ZZ7polmoveiP5uint4PcS1_PjiijjjE7lattice;
	add.s32 	%r174, %r797, %r173;
	ld.shared.u8 	%rs68, [%r174];
	cvt.u32.u16 	%r798, %rs68;
	cvt.s32.s8 	%r175, %r798;
	and.b32  	%r176, %r175, 64;
	add.s32 	%r799, %r176, %r162;
	setp.eq.s32 	%p43, %r799, 128;
	@%p43 bra 	$L__BB0_44;
	shl.b32 	%r800, %r945, 6;
	xor.b32  	%r801, %r800, %r945;
	shr.u32 	%r802, %r801, 13;
	shl.b32 	%r803, %r945, 18;
	and.b32  	%r804, %r803, -524288;
	or.b32  	%r945, %r802, %r804;
	shl.b32 	%r805, %r944, 2;
	xor.b32  	%r806, %r805, %r944;
	shr.u32 	%r807, %r806, 27;
	and.b32  	%r808, %r805, -32;
	or.b32  	%r944, %r807, %r808;
	shl.b32 	%r809, %r943, 13;
	xor.b32  	%r810, %r809, %r943;
	shr.u32 	%r811, %r810, 21;
	shl.b32 	%r812, %r943, 7;
	and.b32  	%r813, %r812, -2048;
	or.b32  	%r943, %r811, %r813;
	shl.b32 	%r814, %r942, 3;
	xor.b32  	%r815, %r814, %r942;
	shr.u32 	%r816, %r815, 12;
	shl.b32 	%r817, %r942, 13;
	and.b32  	%r818, %r817, -1048576;
	or.b32  	%r942, %r816, %r818;
	xor.b32  	%r819, %r811, %r816;
	xor.b32  	%r820, %r819, %r807;
	xor.b32  	%r821, %r820, %r802;
	or.b32  	%r822, %r176, %r162;
	setp.eq.s32 	%p44, %r822, 0;
	and.b32  	%r823, %r821, 1;
	and.b16  	%rs63, %rs7, 64;
	setp.eq.s16 	%p45, %rs63, 0;
	selp.u32 	%r824, 1, 0, %p45;
	selp.b32 	%r825, %r823, %r824, %p44;
	setp.eq.s32 	%p46, %r825, 0;
	@%p46 bra 	$L__BB0_42;
	shl.b32 	%r826, %r161, 1;
	and.b32  	%r827, %r826, 32;
	or.b32  	%r828, %r172, %r827;
	or.b32  	%r941, %r828, 64;
	bra.uni 	$L__BB0_43;
$L__BB0_42:
	and.b32  	%r829, %r161, 112;
	or.b32  	%r941, %r829, %r172;
	and.b32  	%r830, %r175, 63;
	shl.b32 	%r831, %r169, 1;
	and.b32  	%r832, %r831, 32;
	or.b32  	%r833, %r830, %r832;
	cvt.u16.u32 	%rs64, %r833;
	or.b16  	%rs68, %rs64, 64;
$L__BB0_43:
	mov.b16 	%rs65, 0;
	st.shared.u8 	[%r168], %rs65;
	st.shared.u8 	[%r160], %r941;
	st.shared.u8 	[%r174], %rs68;
$L__BB0_44:
	bar.sync 	0;
	add.s32 	%r922, %r922, 1;
	setp.ne.s32 	%p47, %r922, %r208;
	@%p47 bra 	$L__BB0_10;
$L__BB0_45:
	ld.param.u32 	%r896, [_Z7polmoveiP5uint4PcS1_Pjiijjj_param_6];
	ld.param.u64 	%rd19, [_Z7polmoveiP5uint4PcS1_Pjiijjj_param_3];
	mul.hi.s32 	%r835, %r896, 715827883;
	shr.u32 	%r836, %r835, 31;
	shr.s32 	%r837, %r835, 2;
	add.s32 	%r838, %r837, %r836;
	mul.lo.s32 	%r839, %r838, 24;
	sub.s32 	%r189, %r896, %r839;
	mul.hi.s32 	%r840, %r838, 715827883;
	shr.u32 	%r841, %r840, 31;
	shr.u32 	%r842, %r840, 2;
	add.s32 	%r843, %r842, %r841;
	mul.lo.s32 	%r844, %r843, 24;
	sub.s32 	%r190, %r838, %r844;
	mul.hi.s32 	%r845, %r896, 954437177;
	shr.u32 	%r846, %r845, 31;
	shr.s32 	%r847, %r845, 7;
	add.s32 	%r191, %r847, %r846;
	sub.s32 	%r192, 24, %r189;
	sub.s32 	%r193, 24, %r190;
	sub.s32 	%r194, 24, %r191;
	rem.u32 	%r848, %r2, %r210;
	add.s32 	%r849, %r210, %r848;
	add.s32 	%r195, %r849, 1;
	rem.u32 	%r850, %r2, %r211;
	add.s32 	%r196, %r850, %r211;
	cvta.to.global.u64 	%rd3, %rd19;
	mov.b32 	%r946, 0;
	mov.u32 	%r947, %r946;
$L__BB0_46:
	setp.eq.s32 	%p48, %r946, 1;
	selp.b32 	%r199, %r189, %r192, %p48;
	setp.eq.s32 	%p49, %r946, 2;
	selp.b32 	%r200, %r190, %r193, %p49;
	setp.eq.s32 	%p50, %r946, 4;
	selp.b32 	%r851, %r191, %r194, %p50;
	mul.lo.s32 	%r201, %r199, %r200;
	mul.lo.s32 	%r202, %r201, %r851;
	setp.ge.s32 	%p51, %r1, %r202;
	@%p51 bra 	$L__BB0_49;
	shr.u32 	%r852, %r946, 2;
	xor.b32  	%r853, %r852, 1;
	sub.s32 	%r854, %r196, %r853;
	rem.u32 	%r855, %r854, %r211;
	shr.u32 	%r856, %r946, 1;
	not.b32 	%r857, %r856;
	and.b32  	%r858, %r857, 1;
	sub.s32 	%r859, %r196, %r858;
	rem.u32 	%r860, %r859, %r211;
	mad.lo.s32 	%r861, %r855, %r211, %r860;
	or.b32  	%r862, %r946, -2;
	add.s32 	%r863, %r862, %r195;
	rem.u32 	%r864, %r863, %r210;
	mad.lo.s32 	%r865, %r861, %r210, %r864;
	mad.lo.s32 	%r203, %r865, 13824, %r947;
	mov.u32 	%r948, %r1;
$L__BB0_48:
	div.s32 	%r866, %r948, %r199;
	mul.lo.s32 	%r867, %r866, %r199;
	sub.s32 	%r868, %r948, %r867;
	rem.s32 	%r869, %r866, %r200;
	div.s32 	%r870, %r948, %r201;
	add.s32 	%r871, %r203, %r948;
	mul.hi.u32 	%r872, %r868, -1431655765;
	shr.u32 	%r873, %r872, 1;
	mul.lo.s32 	%r874, %r873, 3;
	sub.s32 	%r875, %r868, %r874;
	shl.b32 	%r876, %r875, 9;
	mul.hi.s32 	%r877, %r869, 1431655766;
	shr.u32 	%r878, %r877, 31;
	add.s32 	%r879, %r877, %r878;
	mul.lo.s32 	%r880, %r879, 3;
	sub.s32 	%r881, %r869, %r880;
	shl.b32 	%r882, %r879, 3;
	mul.hi.s32 	%r883, %r870, 1431655766;
	shr.u32 	%r884, %r883, 31;
	add.s32 	%r885, %r883, %r884;
	mul.lo.s32 	%r886, %r885, 3;
	sub.s32 	%r887, %r870, %r886;
	shl.b32 	%r888, %r885, 6;
	add.s32 	%r889, %r876, %r873;
	mad.lo.s32 	%r890, %r881, 1536, %r889;
	add.s32 	%r891, %r890, %r882;
	mad.lo.s32 	%r892, %r887, 4608, %r891;
	add.s32 	%r893, %r892, %r888;
	mov.u32 	%r894, _ZZ7polmoveiP5uint4PcS1_PjiijjjE7lattice;
	add.s32 	%r895, %r894, %r893;
	ld.shared.u8 	%rs66, [%r895];
	cvt.s64.s32 	%rd17, %r871;
	add.s64 	%rd18, %rd3, %rd17;
	st.global.u8 	[%rd18], %rs66;
	add.s32 	%r948, %r948, 512;
	setp.lt.s32 	%p52, %r948, %r202;
	@%p52 bra 	$L__BB0_48;
$L__BB0_49:
	add.s32 	%r947, %r202, %r947;
	add.s32 	%r946, %r946, 1;
	setp.ne.s32 	%p53, %r946, 8;
	@%p53 bra 	$L__BB0_46;
	bar.sync 	0;
	ret;

}


// ===== COMPILED SASS (sm_100) =====

	.target	sm_100

	.elftype	@"ET_EXEC"


//--------------------- .note.nv.tkinfo           --------------------------
	.section	.note.nv.tkinfo,"",@"SHT_NOTE"
	.sectionflags	@"SHF_NOTE_NV_TKINFO"
	.tkinfo
        /*0018*/ 	.word	0x00000002
        /*0030*/ 	.string	""
        /*0030*/ 	.string	"ptxas"
        /*0030*/ 	.string	"Cuda compilation tools, release 13.0, V13.0.88"
        /*0030*/ 	.string	"Build cuda_13.0.r13.0/compiler.36424714_0"
        /*0030*/ 	.string	"-arch sm_100 -m 64 "



//--------------------- .note.nv.cuinfo           --------------------------
	.section	.note.nv.cuinfo,"",@"SHT_NOTE"
	.sectionflags	@"SHF_NOTE_NV_CUINFO"
        /*0018*/ 	.short	0x0002
        /*001a*/ 	.short	0x0064
        /*001c*/ 	.short	0x0082
	.zero		2


//--------------------- .nv.info                  --------------------------
	.section	.nv.info,"",@"SHT_CUDA_INFO"
	.align	4


	//----- nvinfo : EIATTR_REGCOUNT
	.align		4
        /*0000*/ 	.byte	0x04, 0x2f
        /*0002*/ 	.short	(.L_1 - .L_0)
	.align		4
.L_0:
        /*0004*/ 	.word	index@(_Z7polmoveiP5uint4PcS1_Pjiijjj)
        /*0008*/ 	.word	0x0000002e


	//----- nvinfo : EIATTR_FRAME_SIZE
	.align		4
.L_1:
        /*000c*/ 	.byte	0x04, 0x11
        /*000e*/ 	.short	(.L_3 - .L_2)
	.align		4
.L_2:
        /*0010*/ 	.word	index@(_Z7polmoveiP5uint4PcS1_Pjiijjj)
        /*0014*/ 	.word	0x00000010


	//----- nvinfo : EIATTR_MIN_STACK_SIZE
	.align		4
.L_3:
        /*0018*/ 	.byte	0x04, 0x12
        /*001a*/ 	.short	(.L_5 - .L_4)
	.align		4
.L_4:
        /*001c*/ 	.word	index@(_Z7polmoveiP5uint4PcS1_Pjiijjj)
        /*0020*/ 	.word	0x00000010
.L_5:


//--------------------- .nv.compat                --------------------------
	.section	.nv.compat,"",@"SHT_CUDA_COMPAT_INFO"
	.align	4
        /*0000*/ 	.byte	0x02, 0x09, 0x00, 0x00, 0x02, 0x02, 0x01, 0x00, 0x02, 0x05, 0x05, 0x00, 0x03, 0x07, 0x01, 0x01
        /*0010*/ 	.byte	0x02, 0x03, 0x00, 0x00, 0x02, 0x06, 0x01, 0x00, 0x04, 0x0b, 0x08, 0x00, 0x09, 0x00, 0x00, 0x00
        /*0020*/ 	.byte	0x00, 0x00, 0x00, 0x00


//--------------------- .nv.info._Z7polmoveiP5uint4PcS1_Pjiijjj --------------------------
	.section	.nv.info._Z7polmoveiP5uint4PcS1_Pjiijjj,"",@"SHT_CUDA_INFO"
	.sectionflags	@""
	.align	4


	//----- nvinfo : EIATTR_CUDA_API_VERSION
	.align		4
        /*0000*/ 	.byte	0x04, 0x37
        /*0002*/ 	.short	(.L_7 - .L_6)
.L_6:
        /*0004*/ 	.word	0x00000082


	//----- nvinfo : EIATTR_KPARAM_INFO
	.align		4
.L_7:
        /*0008*/ 	.byte	0x04, 0x17
        /*000a*/ 	.short	(.L_9 - .L_8)
.L_8:
        /*000c*/ 	.word	0x00000000
        /*0010*/ 	.short	0x0009
        /*0012*/ 	.short	0x0038
        /*0014*/ 	.byte	0x00, 0xf0, 0x11, 0x00


	//----- nvinfo : EIATTR_KPARAM_INFO
	.align		4
.L_9:
        /*0018*/ 	.byte	0x04, 0x17
        /*001a*/ 	.short	(.L_11 - .L_10)
.L_10:
        /*001c*/ 	.word	0x00000000
        /*0020*/ 	.short	0x0008
        /*0022*/ 	.short	0x0034
        /*0024*/ 	.byte	0x00, 0xf0, 0x11, 0x00


	//----- nvinfo : EIATTR_KPARAM_INFO
	.align		4
.L_11:
        /*0028*/ 	.byte	0x04, 0x17
        /*002a*/ 	.short	(.L_13 - .L_12)
.L_12:
        /*002c*/ 	.word	0x00000000
        /*0030*/ 	.short	0x0007
        /*0032*/ 	.short	0x0030
        /*0034*/ 	.byte	0x00, 0xf0, 0x11, 0x00


	//----- nvinfo : EIATTR_KPARAM_INFO
	.align		4
.L_13:
        /*0038*/ 	.byte	0x04, 0x17
        /*003a*/ 	.short	(.L_15 - .L_14)
.L_14:
        /*003c*/ 	.word	0x00000000
        /*0040*/ 	.short	0x0006
        /*0042*/ 	.short	0x002c
        /*0044*/ 	.byte	0x00, 0xf0, 0x11, 0x00


	//----- nvinfo : EIATTR_KPARAM_INFO
	.align		4
.L_15:
        /*0048*/ 	.byte	0x04, 0x17
        /*004a*/ 	.short	(.L_17 - .L_16)
.L_16:
        /*004c*/ 	.word	0x00000000
        /*0050*/ 	.short	0x0005
        /*0052*/ 	.short	0x0028
        /*0054*/ 	.byte	0x00, 0xf0, 0x11, 0x00


	//----- nvinfo : EIATTR_KPARAM_INFO
	.align		4
.L_17:
        /*0058*/ 	.byte	0x04, 0x17
        /*005a*/ 	.short	(.L_19 - .L_18)
.L_18:
        /*005c*/ 	.word	0x00000000
        /*0060*/ 	.short	0x0004
        /*0062*/ 	.short	0x0020
        /*0064*/ 	.byte	0x00, 0xf5, 0x21, 0x00


	//----- nvinfo : EIATTR_KPARAM_INFO
	.align		4
.L_19:
        /*0068*/ 	.byte	0x04, 0x17
        /*006a*/ 	.short	(.L_21 - .L_20)
.L_20:
        /*006c*/ 	.word	0x00000000
        /*0070*/ 	.short	0x0003
        /*0072*/ 	.short	0x0018
        /*0074*/ 	.byte	0x00, 0xf5, 0x21, 0x00


	//----- nvinfo : EIATTR_KPARAM_INFO
	.align		4
.L_21:
        /*0078*/ 	.byte	0x04, 0x17
        /*007a*/ 	.short	(.L_23 - .L_22)
.L_22:
        /*007c*/ 	.word	0x00000000
        /*0080*/ 	.short	0x0002
        /*0082*/ 	.short	0x0010
        /*0084*/ 	.byte	0x00, 0xf5, 0x21, 0x00


	//----- nvinfo : EIATTR_KPARAM_INFO
	.align		4
.L_23:
        /*0088*/ 	.byte	0x04, 0x17
        /*008a*/ 	.short	(.L_25 - .L_24)
.L_24:
        /*008c*/ 	.word	0x00000000
        /*0090*/ 	.short	0x0001
        /*0092*/ 	.short	0x0008
        /*0094*/ 	.byte	0x00, 0xf5, 0x21, 0x00


	//----- nvinfo : EIATTR_KPARAM_INFO
	.align		4
.L_25:
        /*0098*/ 	.byte	0x04, 0x17
        /*009a*/ 	.short	(.L_27 - .L_26)
.L_26:
        /*009c*/ 	.word	0x00000000
        /*00a0*/ 	.short	0x0000
        /*00a2*/ 	.short	0x0000
        /*00a4*/ 	.byte	0x00, 0xf0, 0x11, 0x00


	//----- nvinfo : EIATTR_SPARSE_MMA_MASK
	.align		4
.L_27:
        /*00a8*/ 	.byte	0x03, 0x50
        /*00aa*/ 	.short	0x0000


	//----- nvinfo : EIATTR_MAXREG_COUNT
	.align		4
        /*00ac*/ 	.byte	0x03, 0x1b
        /*00ae*/ 	.short	0x00ff


	//----- nvinfo : EIATTR_NUM_BARRIERS
	.align		4
        /*00b0*/ 	.byte	0x02, 0x4c
        /*00b2*/ 	.byte	0x01
	.zero		1


	//----- nvinfo : EIATTR_MERCURY_ISA_VERSION
	.align		4
        /*00b4*/ 	.byte	0x03, 0x5f
        /*00b6*/ 	.short	0x0101


	//----- nvinfo : EIATTR_VRC_CTA_INIT_COUNT
	.align		4
        /*00b8*/ 	.byte	0x02, 0x4a
	.zero		1
	.zero		1


	//----- nvinfo : EIATTR_EXIT_INSTR_OFFSETS
	.align		4
        /*00bc*/ 	.byte	0x04, 0x1c
        /*00be*/ 	.short	(.L_29 - .L_28)


	//   ....[0]....
.L_28:
        /*00c0*/ 	.word	0x00004420


	//----- nvinfo : EIATTR_CRS_STACK_SIZE
	.align		4
.L_29:
        /*00c4*/ 	.byte	0x04, 0x1e
        /*00c6*/ 	.short	(.L_31 - .L_30)
.L_30:
        /*00c8*/ 	.word	0x00000000


	//----- nvinfo : EIATTR_CBANK_PARAM_SIZE
	.align		4
.L_31:
        /*00cc*/ 	.byte	0x03, 0x19
        /*00ce*/ 	.short	0x003c


	//----- nvinfo : EIATTR_PARAM_CBANK
	.align		4
        /*00d0*/ 	.byte	0x04, 0x0a
        /*00d2*/ 	.short	(.L_33 - .L_32)
	.align		4
.L_32:
        /*00d4*/ 	.word	index@(.nv.constant0._Z7polmoveiP5uint4PcS1_Pjiijjj)
        /*00d8*/ 	.short	0x0380
        /*00da*/ 	.short	0x003c


	//----- nvinfo : EIATTR_SW_WAR
	.align		4
.L_33:
        /*00dc*/ 	.byte	0x04, 0x36
        /*00de*/ 	.short	(.L_35 - .L_34)
.L_34:
        /*00e0*/ 	.word	0x00000008
.L_35:


//--------------------- .nv.callgraph             --------------------------
	.section	.nv.callgraph,"",@"SHT_CUDA_CALLGRAPH"
	.align	4
	.sectionentsize	8
	.align		4
        /*0000*/ 	.word	0x00000000
	.align		4
        /*0004*/ 	.word	0xffffffff
	.align		4
        /*0008*/ 	.word	0x00000000
	.align		4
        /*000c*/ 	.word	0xfffffffe
	.align		4
        /*0010*/ 	.word	0x00000000
	.align		4
        /*0014*/ 	.word	0xfffffffd
	.align		4
        /*0018*/ 	.word	0x00000000
	.align		4
        /*001c*/ 	.word	0xfffffffc


//--------------------- .text._Z7polmoveiP5uint4PcS1_Pjiijjj --------------------------
	.section	.text._Z7polmoveiP5uint4PcS1_Pjiijjj,"ax",@progbits
	.align	128
        .global         _Z7polmoveiP5uint4PcS1_Pjiijjj
        .type           _Z7polmoveiP5uint4PcS1_Pjiijjj,@function
        .size           _Z7polmoveiP5uint4PcS1_Pjiijjj,(.L_x_24 - _Z7polmoveiP5uint4PcS1_Pjiijjj)
        .other          _Z7polmoveiP5uint4PcS1_Pjiijjj,@"STO_CUDA_ENTRY STV_DEFAULT"
_Z7polmoveiP5uint4PcS1_Pjiijjj:
.text._Z7polmoveiP5uint4PcS1_Pjiijjj:
[----:B------:R-:W0:Y:S08]  /*0000*/  LDC R1, c[0x0][0x37c] ;  /* 0x0000df00ff017b82 */ /* 0x000e300000000800 */
[----:B------:R-:W1:Y:S01]  /*0010*/  LDC R10, c[0x0][0x3a8] ;  /* 0x0000ea00ff0a7b82 */ /* 0x000e620000000800 */
[----:B------:R-:W2:Y:S01]  /*0020*/  S2R R2, SR_TID.X ;  /* 0x0000000000027919 */ /* 0x000ea20000002100 */
[----:B------:R-:W-:Y:S01]  /*0030*/  IMAD.MOV.U32 R8, RZ, RZ, 0x3600 ;  /* 0x00003600ff087424 */ /* 0x000fe200078e00ff */
[----:B------:R-:W3:Y:S01]  /*0040*/  LDCU.64 UR8, c[0x0][0x358] ;  /* 0x00006b00ff0877ac */ /* 0x000ee20008000a00 */
[----:B------:R-:W-:Y:S01]  /*0050*/  BSSY.RECONVERGENT B0, `(.L_x_0) ;  /* 0x00000aa000007945 */ /* 0x000fe20003800200 */
[----:B------:R-:W4:Y:S01]  /*0060*/  S2R R3, SR_CTAID.X ;  /* 0x0000000000037919 */ /* 0x000f220000002500 */
[----:B0-----:R-:W-:-:S02]  /*0070*/  VIADD R1, R1, 0xfffffff0 ;  /* 0xfffffff001017836 */ /* 0x001fc40000000000 */
[----:B-1----:R-:W-:-:S04]  /*0080*/  IMAD.HI R0, R10, 0x2aaaaaab, RZ ;  /* 0x2aaaaaab0a007827 */ /* 0x002fc800078e02ff */
[----:B------:R-:W-:Y:S01]  /*0090*/  IMAD.HI R9, R10, 0x38e38e39, RZ ;  /* 0x38e38e390a097827 */ /* 0x000fe200078e02ff */
[----:B------:R-:W-:-:S04]  /*00a0*/  SHF.R.U32.HI R5, RZ, 0x1f, R0 ;  /* 0x0000001fff057819 */ /* 0x000fc80000011600 */
[----:B------:R-:W-:Y:S01]  /*00b0*/  LEA.HI.SX32 R5, R0, R5, 0x1e ;  /* 0x0000000500057211 */ /* 0x000fe200078ff2ff */
[----:B--2---:R-:W-:Y:S01]  /*00c0*/  IMAD.SHL.U32 R0, R2, 0x4, RZ ;  /* 0x0000000402007824 */ /* 0x004fe200078e00ff */
[----:B------:R-:W-:Y:S01]  /*00d0*/  SHF.R.U32.HI R6, RZ, 0x1f, R9 ;  /* 0x0000001fff067819 */ /* 0x000fe20000011609 */
[C---:B----4-:R-:W-:Y:S02]  /*00e0*/  IMAD R8, R3.reuse, R8, 0x3600 ;  /* 0x0000360003087424 */ /* 0x050fe400078e0208 */
[----:B------:R-:W-:Y:S01]  /*00f0*/  IMAD R13, R3, 0x3600, R0 ;  /* 0x00003600030d7824 */ /* 0x000fe200078e0200 */
[----:B------:R-:W-:Y:S01]  /*0100*/  LEA.HI.SX32 R9, R9, R6, 0x19 ;  /* 0x0000000609097211 */ /* 0x000fe200078fcaff */
[----:B------:R-:W-:-:S03]  /*0110*/  IMAD.HI R4, R5, 0x2aaaaaab, RZ ;  /* 0x2aaaaaab05047827 */ /* 0x000fc600078e02ff */
[----:B------:R-:W-:Y:S01]  /*0120*/  ISETP.GE.AND P0, PT, R13, R8, PT ;  /* 0x000000080d00720c */ /* 0x000fe20003f06270 */
[----:B------:R-:W-:Y:S01]  /*0130*/  IMAD R10, R5, -0x18, R10 ;  /* 0xffffffe8050a7824 */ /* 0x000fe200078e020a */
[----:B------:R-:W-:-:S04]  /*0140*/  SHF.R.U32.HI R7, RZ, 0x1f, R4 ;  /* 0x0000001fff077819 */ /* 0x000fc80000011604 */
[----:B------:R-:W-:-:S05]  /*0150*/  LEA.HI R4, R4, R7, RZ, 0x1e ;  /* 0x0000000704047211 */ /* 0x000fca00078ff0ff */
[----:B------:R-:W-:Y:S02]  /*0160*/  IMAD R11, R4, -0x18, R5 ;  /* 0xffffffe8040b7824 */ /* 0x000fe400078e0205 */
[----:B---3--:R-:W-:Y:S05]  /*0170*/  @P0 BRA `(.L_x_1) ;  /* 0x00000008005c0947 */ /* 0x008fea0003800000 */
[C---:B------:R-:W-:Y:S01]  /*0180*/  IMAD R4, R10.reuse, R9, RZ ;  /* 0x000000090a047224 */ /* 0x040fe200078e02ff */
[----:B------:R-:W-:Y:S01]  /*0190*/  IADD3 R15, PT, PT, -R10, 0x18, RZ ;  /* 0x000000180a0f7810 */ /* 0x000fe20007ffe1ff */
[----:B------:R-:W-:Y:S01]  /*01a0*/  IMAD.MOV.U32 R16, RZ, RZ, RZ ;  /* 0x000000ffff107224 */ /* 0x000fe200078e00ff */
[----:B------:R-:W-:Y:S01]  /*01b0*/  IADD3 R12, PT, PT, -R11, 0x18, RZ ;  /* 0x000000180b0c7810 */ /* 0x000fe20007ffe1ff */
[----:B------:R-:W-:Y:S01]  /*01c0*/  IMAD.MOV.U32 R22, RZ, RZ, R11 ;  /* 0x000000ffff167224 */ /* 0x000fe200078e000b */
[----:B------:R-:W-:Y:S01]  /*01d0*/  IADD3 R14, PT, PT, -R9, 0x18, RZ ;  /* 0x00000018090e7810 */ /* 0x000fe20007ffe1ff */
[----:B------:R-:W-:Y:S02]  /*01e0*/  IMAD.MOV.U32 R19, RZ, RZ, R10 ;  /* 0x000000ffff137224 */ /* 0x000fe400078e000a */
[----:B------:R-:W-:Y:S02]  /*01f0*/  IMAD.MOV.U32 R29, RZ, RZ, RZ ;  /* 0x000000ffff1d7224 */ /* 0x000fe400078e00ff */
[----:B------:R-:W-:-:S07]  /*0200*/  IMAD R17, R11, R4, RZ ;  /* 0x000000040b117224 */ /* 0x000fce00078e02ff */
.L_x_8:
[----:B------:R-:W-:Y:S01]  /*0210*/  ISETP.GT.U32.AND P0, PT, R13, 0x7ff, PT ;  /* 0x000007ff0d00780c */ /* 0x000fe20003f04070 */
[----:B------:R-:W-:-:S12]  /*0220*/  BSSY.RECONVERGENT B1, `(.L_x_2) ;  /* 0x0000089000017945 */ /* 0x000fd80003800200 */
[----:B0-----:R-:W-:Y:S05]  /*0230*/  @P0 BRA `(.L_x_3) ;  /* 0x00000008001c0947 */ /* 0x001fea0003800000 */
[----:B------:R-:W-:-:S07]  /*0240*/  IMAD.MOV.U32 R18, RZ, RZ, RZ ;  /* 0x000000ffff127224 */ /* 0x000fce00078e00ff */
.L_x_7:
[----:B------:R-:W-:Y:S01]  /*0250*/  IMAD.IADD R20, R18, 0x1, R13 ;  /* 0x0000000112147824 */ /* 0x000fe200078e020d */
[----:B------:R-:W-:Y:S04]  /*0260*/  BSSY.RECONVERGENT B2, `(.L_x_4) ;  /* 0x0000011000027945 */ /* 0x000fe80003800200 */
[----:B------:R-:W-:-:S13]  /*0270*/  ISETP.GE.AND P0, PT, R20, R17, PT ;  /* 0x000000111400720c */ /* 0x000fda0003f06270 */
[----:B0-----:R-:W-:Y:S05]  /*0280*/  @!P0 BRA `(.L_x_5) ;  /* 0x0000000000388947 */ /* 0x001fea0003800000 */
[----:B------:R-:W-:Y:S01]  /*0290*/  BSSY.RECONVERGENT B3, `(.L_x_5) ;  /* 0x000000d000037945 */ /* 0x000fe20003800200 */
.L_x_6:
[C---:B------:R-:W-:Y:S01]  /*02a0*/  LOP3.LUT R4, R29.reuse, 0x1, RZ, 0xc0, !PT ;  /* 0x000000011d047812 */ /* 0x040fe200078ec0ff */
[----:B------:R-:W-:Y:S01]  /*02b0*/  IMAD.IADD R16, R16, 0x1, R17 ;  /* 0x0000000110107824 */ /* 0x000fe200078e0211 */
[C---:B------:R-:W-:Y:S01]  /*02c0*/  R2P PR, R29.reuse, 0x6 ;  /* 0x000000061d007804 */ /* 0x040fe20000000000 */
[----:B------:R-:W-:Y:S01]  /*02d0*/  VIADD R29, R29, 0x1 ;  /* 0x000000011d1d7836 */ /* 0x000fe20000000000 */
[----:B------:R-:W-:-:S03]  /*02e0*/  ISETP.NE.U32.AND P0, PT, R4, 0x1, PT ;  /* 0x000000010400780c */ /* 0x000fc60003f05070 */
[----:B------:R-:W-:Y:S02]  /*02f0*/  SEL R22, R11, R12, !P1 ;  /* 0x0000000c0b167207 */ /* 0x000fe40004800000 */
[----:B------:R-:W-:Y:S02]  /*0300*/  SEL R19, R15, R10, !P0 ;  /* 0x0000000a0f137207 */ /* 0x000fe40004000000 */
[----:B------:R-:W-:-:S03]  /*0310*/  SEL R4, R9, R14, !P2 ;  /* 0x0000000e09047207 */ /* 0x000fc60005000000 */
[----:B------:R-:W-:-:S04]  /*0320*/  IMAD R5, R19, R22, RZ ;  /* 0x0000001613057224 */ /* 0x000fc800078e02ff */
[----:B------:R-:W-:-:S05]  /*0330*/  IMAD R17, R4, R5, R17 ;  /* 0x0000000504117224 */ /* 0x000fca00078e0211 */
[----:B------:R-:W-:-:S13]  /*0340*/  ISETP.GE.AND P0, PT, R20, R17, PT ;  /* 0x000000111400720c */ /* 0x000fda0003f06270 */
[----:B------:R-:W-:Y:S05]  /*0350*/  @P0 BRA `(.L_x_6) ;  /* 0xfffffffc00d00947 */ /* 0x000fea000383ffff */
[----:B------:R-:W-:Y:S05]  /*0360*/  BSYNC.RECONVERGENT B3 ;  /* 0x0000000000037941 */ /* 0x000fea0003800200 */
.L_x_5:
[----:B------:R-:W-:Y:S05]  /*0370*/  BSYNC.RECONVERGENT B2 ;  /* 0x0000000000027941 */ /* 0x000fea0003800200 */
.L_x_4:
[----:B------:R-:W0:Y:S02]  /*0380*/  LDCU.64 UR4, c[0x0][0x390] ;  /* 0x00007200ff0477ac */ /* 0x000e240008000a00 */
[----:B0-----:R-:W-:-:S05]  /*0390*/  IADD3 R24, P0, PT, R20, UR4, RZ ;  /* 0x0000000414187c10 */ /* 0x001fca000ff1e0ff */
[----:B------:R-:W-:-:S05]  /*03a0*/  IMAD.X R25, RZ, RZ, UR5, P0 ;  /* 0x00000005ff197e24 */ /* 0x000fca00080e06ff */
[----:B------:R0:W2:Y:S01]  /*03b0*/  LDG.E.U8 R21, desc[UR8][R24.64] ;  /* 0x0000000818157981 */ /* 0x0000a2000c1e1100 */
[-C--:B------:R-:W-:Y:S01]  /*03c0*/  IABS R6, R19.reuse ;  /* 0x0000001300067213 */ /* 0x080fe20000000000 */
[-C--:B------:R-:W-:Y:S01]  /*03d0*/  IMAD R23, R22, R19.reuse, RZ ;  /* 0x0000001316177224 */ /* 0x080fe200078e02ff */
[----:B------:R-:W-:Y:S01]  /*03e0*/  IABS R30, R19 ;  /* 0x00000013001e7213 */ /* 0x000fe20000000000 */
[----:B------:R-:W-:Y:S01]  /*03f0*/  IMAD.IADD R26, R20, 0x1, -R16 ;  /* 0x00000001141a7824 */ /* 0x000fe200078e0a10 */
[----:B------:R-:W1:Y:S01]  /*0400*/  I2F.RP R7, R6 ;  /* 0x0000000600077306 */ /* 0x000e620000209400 */
[----:B------:R-:W3:Y:S01]  /*0410*/  S2UR UR5, SR_CgaCtaId ;  /* 0x00000000000579c3 */ /* 0x000ee20000008800 */
[----:B------:R-:W-:Y:S01]  /*0420*/  IABS R33, R23 ;  /* 0x0000001700217213 */ /* 0x000fe20000000000 */
[----:B------:R-:W-:Y:S01]  /*0430*/  UMOV UR4, 0x400 ;  /* 0x0000040000047882 */ /* 0x000fe20000000000 */
[----:B------:R-:W-:Y:S02]  /*0440*/  IABS R28, R26 ;  /* 0x0000001a001c7213 */ /* 0x000fe40000000000 */
[----:B0-----:R-:W-:Y:S01]  /*0450*/  IABS R24, R22 ;  /* 0x0000001600187213 */ /* 0x001fe20000000000 */
[----:B------:R-:W-:Y:S01]  /*0460*/  IMAD.MOV R33, RZ, RZ, -R33 ;  /* 0x000000ffff217224 */ /* 0x000fe200078e0a21 */
[----:B-1----:R-:W0:Y:S01]  /*0470*/  MUFU.RCP R7, R7 ;  /* 0x0000000700077308 */ /* 0x002e220000001000 */
[----:B---3--:R-:W-:Y:S01]  /*0480*/  ULEA UR4, UR5, UR4, 0x18 ;  /* 0x0000000405047291 */ /* 0x008fe2000f8ec0ff */
[----:B0-----:R-:W-:-:S06]  /*0490*/  VIADD R4, R7, 0xffffffe ;  /* 0x0ffffffe07047836 */ /* 0x001fcc0000000000 */
[----:B------:R-:W0:Y:S08]  /*04a0*/  I2F.RP R7, R24 ;  /* 0x0000001800077306 */ /* 0x000e300000209400 */
[----:B------:R1:W3:Y:S08]  /*04b0*/  F2I.FTZ.U32.TRUNC.NTZ R5, R4 ;  /* 0x0000000400057305 */ /* 0x0002f0000021f000 */
[----:B0-----:R-:W0:Y:S01]  /*04c0*/  MUFU.RCP R7, R7 ;  /* 0x0000000700077308 */ /* 0x001e220000001000 */
[----:B-1----:R-:W-:-:S02]  /*04d0*/  IMAD.MOV.U32 R4, RZ, RZ, RZ ;  /* 0x000000ffff047224 */ /* 0x002fc400078e00ff */
[----:B---3--:R-:W-:-:S04]  /*04e0*/  IMAD.MOV R27, RZ, RZ, -R5 ;  /* 0x000000ffff1b7224 */ /* 0x008fc800078e0a05 */
[----:B------:R-:W-:Y:S01]  /*04f0*/  IMAD R25, R27, R6, RZ ;  /* 0x000000061b197224 */ /* 0x000fe200078e02ff */
[----:B------:R-:W-:-:S03]  /*0500*/  IABS R27, R23 ;  /* 0x00000017001b7213 */ /* 0x000fc60000000000 */
[----:B------:R-:W-:-:S04]  /*0510*/  IMAD.HI.U32 R4, R5, R25, R4 ;  /* 0x0000001905047227 */ /* 0x000fc800078e0004 */
[----:B------:R-:W-:Y:S02]  /*0520*/  IMAD.MOV.U32 R25, RZ, RZ, R27 ;  /* 0x000000ffff197224 */ /* 0x000fe400078e001b */
[----:B------:R-:W-:Y:S02]  /*0530*/  IMAD.MOV.U32 R27, RZ, RZ, R28 ;  /* 0x000000ffff1b7224 */ /* 0x000fe400078e001c */
[----:B------:R-:W-:Y:S01]  /*0540*/  IMAD.MOV R5, RZ, RZ, -R30 ;  /* 0x000000ffff057224 */ /* 0x000fe200078e0a1e */
[----:B------:R-:W1:Y:S01]  /*0550*/  I2F.RP R31, R25 ;  /* 0x00000019001f7306 */ /* 0x000e620000209400 */
[----:B------:R-:W-:Y:S01]  /*0560*/  IMAD.HI.U32 R28, R4, R27, RZ ;  /* 0x0000001b041c7227 */ /* 0x000fe200078e00ff */
[----:B------:R-:W-:-:S03]  /*0570*/  LOP3.LUT R4, R26, R19, RZ, 0x3c, !PT ;  /* 0x000000131a047212 */ /* 0x000fc600078e3cff */
[----:B------:R-:W-:Y:S01]  /*0580*/  IMAD R5, R28, R5, R27 ;  /* 0x000000051c057224 */ /* 0x000fe200078e021b */
[----:B------:R-:W-:Y:S01]  /*0590*/  ISETP.GE.AND P2, PT, R4, RZ, PT ;  /* 0x000000ff0400720c */ /* 0x000fe20003f46270 */
[----:B0-----:R-:W-:Y:S02]  /*05a0*/  VIADD R30, R7, 0xffffffe ;  /* 0x0ffffffe071e7836 */ /* 0x001fe40000000000 */
[----:B------:R-:W-:Y:S01]  /*05b0*/  IMAD.MOV.U32 R4, RZ, RZ, RZ ;  /* 0x000000ffff047224 */ /* 0x000fe200078e00ff */
[----:B------:R-:W-:Y:S01]  /*05c0*/  ISETP.GT.U32.AND P1, PT, R6, R5, PT ;  /* 0x000000050600720c */ /* 0x000fe20003f24070 */
[----:B-1----:R-:W0:-:S12]  /*05d0*/  MUFU.RCP R31, R31 ;  /* 0x0000001f001f7308 */ /* 0x002e180000001000 */
[----:B------:R-:W-:Y:S02]  /*05e0*/  @!P1 IMAD.IADD R5, R5, 0x1, -R6 ;  /* 0x0000000105059824 */ /* 0x000fe400078e0a06 */
[----:B------:R-:W-:Y:S01]  /*05f0*/  @!P1 VIADD R28, R28, 0x1 ;  /* 0x000000011c1c9836 */ /* 0x000fe20000000000 */
[----:B------:R-:W-:Y:S02]  /*0600*/  ISETP.NE.AND P1, PT, R19, RZ, PT ;  /* 0x000000ff1300720c */ /* 0x000fe40003f25270 */
[----:B------:R-:W-:Y:S02]  /*0610*/  ISETP.GE.U32.AND P0, PT, R5, R6, PT ;  /* 0x000000060500720c */ /* 0x000fe40003f06070 */
[----:B------:R1:W3:Y:S01]  /*0620*/  F2I.FTZ.U32.TRUNC.NTZ R5, R30 ;  /* 0x0000001e00057305 */ /* 0x0002e2000021f000 */
[----:B0-----:R-:W-:-:S07]  /*0630*/  VIADD R6, R31, 0xffffffe ;  /* 0x0ffffffe1f067836 */ /* 0x001fce0000000000 */
[----:B------:R0:W4:Y:S01]  /*0640*/  F2I.FTZ.U32.TRUNC.NTZ R7, R6 ;  /* 0x0000000600077305 */ /* 0x000122000021f000 */
[----:B-1----:R-:W-:Y:S02]  /*0650*/  IABS R30, R22 ;  /* 0x00000016001e7213 */ /* 0x002fe40000000000 */
[----:B------:R-:W-:-:S03]  /*0660*/  @P0 VIADD R28, R28, 0x1 ;  /* 0x000000011c1c0836 */ /* 0x000fc60000000000 */
[----:B------:R-:W-:Y:S02]  /*0670*/  IMAD.MOV R30, RZ, RZ, -R30 ;  /* 0x000000ffff1e7224 */ /* 0x000fe400078e0a1e */
[----:B---3--:R-:W-:Y:S02]  /*0680*/  IMAD.MOV R31, RZ, RZ, -R5 ;  /* 0x000000ffff1f7224 */ /* 0x008fe400078e0a05 */
[----:B------:R-:W-:Y:S01]  /*0690*/  @!P2 IMAD.MOV R28, RZ, RZ, -R28 ;  /* 0x000000ffff1ca224 */ /* 0x000fe200078e0a1c */
[----:B------:R-:W-:Y:S01]  /*06a0*/  @!P1 LOP3.LUT R28, RZ, R19, RZ, 0x33, !PT ;  /* 0x00000013ff1c9212 */ /* 0x000fe200078e33ff */
[----:B------:R-:W-:-:S03]  /*06b0*/  IMAD R31, R31, R24, RZ ;  /* 0x000000181f1f7224 */ /* 0x000fc600078e02ff */
[----:B0-----:R-:W-:Y:S01]  /*06c0*/  IABS R6, R28 ;  /* 0x0000001c00067213 */ /* 0x001fe20000000000 */
[----:B------:R-:W-:Y:S01]  /*06d0*/  IMAD.HI.U32 R4, R5, R31, R4 ;  /* 0x0000001f05047227 */ /* 0x000fe200078e0004 */
[----:B------:R-:W-:-:S03]  /*06e0*/  ISETP.GE.AND P3, PT, R28, RZ, PT ;  /* 0x000000ff1c00720c */ /* 0x000fc60003f66270 */
[----:B----4-:R-:W-:Y:S02]  /*06f0*/  IMAD.MOV R32, RZ, RZ, -R7 ;  /* 0x000000ffff207224 */ /* 0x010fe400078e0a07 */
[----:B------:R-:W-:Y:S02]  /*0700*/  IMAD.MOV.U32 R5, RZ, RZ, R6 ;  /* 0x000000ffff057224 */ /* 0x000fe400078e0006 */
[----:B------:R-:W-:Y:S02]  /*0710*/  IMAD R31, R32, R25, RZ ;  /* 0x00000019201f7224 */ /* 0x000fe400078e02ff */
[----:B------:R-:W-:Y:S02]  /*0720*/  IMAD.MOV.U32 R6, RZ, RZ, RZ ;  /* 0x000000ffff067224 */ /* 0x000fe400078e00ff */
[----:B------:R-:W-:-:S04]  /*0730*/  IMAD.HI.U32 R4, R4, R5, RZ ;  /* 0x0000000504047227 */ /* 0x000fc800078e00ff */
[----:B------:R-:W-:-:S04]  /*0740*/  IMAD.HI.U32 R6, R7, R31, R6 ;  /* 0x0000001f07067227 */ /* 0x000fc800078e0006 */
[----:B------:R-:W-:Y:S02]  /*0750*/  IMAD R7, R4, R30, R5 ;  /* 0x0000001e04077224 */ /* 0x000fe400078e0205 */
[----:B------:R-:W-:Y:S02]  /*0760*/  IMAD.MOV.U32 R4, RZ, RZ, R33 ;  /* 0x000000ffff047224 */ /* 0x000fe400078e0021 */
[----:B------:R-:W-:Y:S01]  /*0770*/  IMAD.HI.U32 R6, R6, R27, RZ ;  /* 0x0000001b06067227 */ /* 0x000fe200078e00ff */
[----:B------:R-:W-:-:S03]  /*0780*/  ISETP.GT.U32.AND P1, PT, R24, R7, PT ;  /* 0x000000071800720c */ /* 0x000fc60003f24070 */
[----:B------:R-:W-:Y:S01]  /*0790*/  IMAD R4, R6, R4, R27 ;  /* 0x0000000406047224 */ /* 0x000fe200078e021b */
[----:B------:R-:W-:Y:S01]  /*07a0*/  LOP3.LUT R27, R26, R23, RZ, 0x3c, !PT ;  /* 0x000000171a1b7212 */ /* 0x000fe200078e3cff */
[----:B------:R-:W-:-:S03]  /*07b0*/  IMAD.MOV R5, RZ, RZ, -R28 ;  /* 0x000000ffff057224 */ /* 0x000fc600078e0a1c */
[----:B------:R-:W-:Y:S01]  /*07c0*/  ISETP.GT.U32.AND P0, PT, R25, R4, PT ;  /* 0x000000041900720c */ /* 0x000fe20003f04070 */
[----:B------:R-:W-:Y:S01]  /*07d0*/  IMAD R26, R19, R5, R26 ;  /* 0x00000005131a7224 */ /* 0x000fe200078e021a */
[----:B------:R-:W-:Y:S01]  /*07e0*/  ISETP.GE.AND P2, PT, R27, RZ, PT ;  /* 0x000000ff1b00720c */ /* 0x000fe20003f46270 */
[----:B------:R-:W-:Y:S02]  /*07f0*/  IMAD.SHL.U32 R5, R29, 0x40000000, RZ ;  /* 0x400000001d057824 */ /* 0x000fe400078e00ff */
[----:B------:R-:W-:-:S05]  /*0800*/  @!P1 IMAD.IADD R7, R7, 0x1, -R24 ;  /* 0x0000000107079824 */ /* 0x000fca00078e0a18 */
[----:B------:R-:W-:-:S03]  /*0810*/  ISETP.GT.U32.AND P4, PT, R24, R7, PT ;  /* 0x000000071800720c */ /* 0x000fc60003f84070 */
[----:B------:R-:W-:Y:S02]  /*0820*/  @!P0 IMAD.IADD R4, R4, 0x1, -R25 ;  /* 0x0000000104048824 */ /* 0x000fe400078e0a19 */
[----:B------:R-:W-:Y:S01]  /*0830*/  @!P0 VIADD R6, R6, 0x1 ;  /* 0x0000000106068836 */ /* 0x000fe20000000000 */
[----:B------:R-:W-:Y:S02]  /*0840*/  ISETP.NE.AND P0, PT, R23, RZ, PT ;  /* 0x000000ff1700720c */ /* 0x000fe40003f05270 */
[----:B------:R-:W-:Y:S02]  /*0850*/  ISETP.GE.U32.AND P1, PT, R4, R25, PT ;  /* 0x000000190400720c */ /* 0x000fe40003f26070 */
[----:B------:R-:W-:-:S03]  /*0860*/  LOP3.LUT R4, R29, 0x1, RZ, 0xc0, !PT ;  /* 0x000000011d047812 */ /* 0x000fc600078ec0ff */
[----:B------:R-:W-:Y:S01]  /*0870*/  @!P4 IMAD.IADD R7, R7, 0x1, -R24 ;  /* 0x000000010707c824 */ /* 0x000fe200078e0a18 */
[----:B------:R-:W-:Y:S01]  /*0880*/  ISETP.NE.AND P4, PT, R22, RZ, PT ;  /* 0x000000ff1600720c */ /* 0x000fe20003f85270 */
[----:B------:R-:W-:Y:S01]  /*0890*/  IMAD.MOV R25, RZ, RZ, -R4 ;  /* 0x000000ffff197224 */ /* 0x000fe200078e0a04 */
[----:B------:R-:W-:Y:S01]  /*08a0*/  SHF.R.S32.HI R4, RZ, 0x1f, R5 ;  /* 0x0000001fff047819 */ /* 0x000fe20000011405 */
[----:B------:R-:W-:-:S03]  /*08b0*/  @!P3 IMAD.MOV R7, RZ, RZ, -R7 ;  /* 0x000000ffff07b224 */ /* 0x000fc600078e0a07 */
[----:B------:R-:W-:Y:S01]  /*08c0*/  LOP3.LUT R25, R25, R10, RZ, 0xc0, !PT ;  /* 0x0000000a19197212 */ /* 0x000fe200078ec0ff */
[----:B------:R-:W-:Y:S01]  /*08d0*/  @P1 VIADD R6, R6, 0x1 ;  /* 0x0000000106061836 */ /* 0x000fe20000000000 */
[----:B------:R-:W-:Y:S01]  /*08e0*/  LOP3.LUT R24, R4, R11, RZ, 0xc0, !PT ;  /* 0x0000000b04187212 */ /* 0x000fe200078ec0ff */
[----:B------:R-:W-:Y:S01]  /*08f0*/  IMAD.SHL.U32 R4, R29, 0x20000000, RZ ;  /* 0x200000001d047824 */ /* 0x000fe200078e00ff */
[----:B------:R-:W-:Y:S01]  /*0900*/  ISETP.LT.U32.AND P1, PT, R18, 0x3, PT ;  /* 0x000000031200780c */ /* 0x000fe20003f21070 */
[----:B------:R-:W-:Y:S02]  /*0910*/  IMAD.IADD R26, R25, 0x1, R26 ;  /* 0x00000001191a7824 */ /* 0x000fe400078e021a */
[----:B------:R-:W-:Y:S01]  /*0920*/  @!P4 LOP3.LUT R7, RZ, R22, RZ, 0x33, !PT ;  /* 0x00000016ff07c212 */ /* 0x000fe200078e33ff */
[----:B------:R-:W-:Y:S01]  /*0930*/  @!P2 IMAD.MOV R6, RZ, RZ, -R6 ;  /* 0x000000ffff06a224 */ /* 0x000fe200078e0a06 */
[----:B------:R-:W-:Y:S01]  /*0940*/  SHF.R.S32.HI R4, RZ, 0x1f, R4 ;  /* 0x0000001fff047819 */ /* 0x000fe20000011404 */
[----:B------:R-:W-:Y:S01]  /*0950*/  IMAD.HI R5, R26, 0x55555556, RZ ;  /* 0x555555561a057827 */ /* 0x000fe200078e02ff */
[----:B------:R-:W-:-:S02]  /*0960*/  @!P0 LOP3.LUT R6, RZ, R23, RZ, 0x33, !PT ;  /* 0x00000017ff068212 */ /* 0x000fc400078e33ff */
[----:B------:R-:W-:Y:S01]  /*0970*/  LOP3.LUT R23, R4, R9, RZ, 0xc0, !PT ;  /* 0x0000000904177212 */ /* 0x000fe200078ec0ff */
[----:B------:R-:W-:Y:S01]  /*0980*/  IMAD.IADD R24, R24, 0x1, R7 ;  /* 0x0000000118187824 */ /* 0x000fe200078e0207 */
[----:B------:R-:W-:Y:S01]  /*0990*/  LEA.HI R5, R5, R5, RZ, 0x1 ;  /* 0x0000000505057211 */ /* 0x000fe200078f08ff */
[----:B------:R-:W-:Y:S01]  /*09a0*/  VIADD R18, R18, 0x1 ;  /* 0x0000000112127836 */ /* 0x000fe20000000000 */
[----:B------:R-:W-:Y:S01]  /*09b0*/  ISETP.GE.U32.AND P0, PT, R20, 0x7ff, PT ;  /* 0x000007ff1400780c */ /* 0x000fe20003f06070 */
[----:B------:R-:W-:-:S04]  /*09c0*/  IMAD.HI R7, R24, 0x55555556, RZ ;  /* 0x5555555618077827 */ /* 0x000fc800078e02ff */
[----:B------:R-:W-:Y:S01]  /*09d0*/  IMAD R4, R5, -0x3, R26 ;  /* 0xfffffffd05047824 */ /* 0x000fe200078e021a */
[----:B------:R-:W-:Y:S01]  /*09e0*/  LEA.HI R7, R7, R7, RZ, 0x1 ;  /* 0x0000000707077211 */ /* 0x000fe200078f08ff */
[----:B------:R-:W-:Y:S02]  /*09f0*/  IMAD.IADD R6, R23, 0x1, R6 ;  /* 0x0000000117067824 */ /* 0x000fe400078e0206 */
[----:B------:R-:W-:Y:S02]  /*0a00*/  IMAD R23, R4, 0x200, R5 ;  /* 0x0000020004177824 */ /* 0x000fe400078e0205 */
[----:B------:R-:W-:-:S04]  /*0a10*/  IMAD.HI R5, R6, 0x55555556, RZ ;  /* 0x5555555606057827 */ /* 0x000fc800078e02ff */
[----:B------:R-:W-:Y:S01]  /*0a20*/  IMAD R4, R7, -0x3, R24 ;  /* 0xfffffffd07047824 */ /* 0x000fe200078e0218 */
[----:B------:R-:W-:-:S03]  /*0a30*/  LEA.HI R5, R5, R5, RZ, 0x1 ;  /* 0x0000000505057211 */ /* 0x000fc600078f08ff */
[----:B------:R-:W-:Y:S02]  /*0a40*/  IMAD R4, R4, 0x600, R23 ;  /* 0x0000060004047824 */ /* 0x000fe400078e0217 */
[----:B------:R-:W-:Y:S02]  /*0a50*/  IMAD R6, R5, -0x3, R6 ;  /* 0xfffffffd05067824 */ /* 0x000fe400078e0206 */
[----:B------:R-:W-:-:S04]  /*0a60*/  IMAD R7, R7, 0x8, R4 ;  /* 0x0000000807077824 */ /* 0x000fc800078e0204 */
[----:B------:R-:W-:-:S04]  /*0a70*/  IMAD R6, R6, 0x1200, R7 ;  /* 0x0000120006067824 */ /* 0x000fc800078e0207 */
[----:B------:R-:W-:-:S05]  /*0a80*/  IMAD R6, R5, 0x40, R6 ;  /* 0x0000004005067824 */ /* 0x000fca00078e0206 */
[----:B--2---:R0:W-:Y:S01]  /*0a90*/  STS.U8 [R6+UR4], R21 ;  /* 0x0000001506007988 */ /* 0x0041e20008000004 */
[----:B------:R-:W-:Y:S05]  /*0aa0*/  @!P0 BRA P1, `(.L_x_7) ;  /* 0xfffffff400e88947 */ /* 0x000fea000083ffff */
.L_x_3:
[----:B------:R-:W-:Y:S05]  /*0ab0*/  BSYNC.RECONVERGENT B1 ;  /* 0x0000000000017941 */ /* 0x000fea0003800200 */
.L_x_2:
[----:B------:R-:W-:-:S05]  /*0ac0*/  VIADD R13, R13, 0x800 ;  /* 0x000008000d0d7836 */ /* 0x000fca0000000000 */
[----:B------:R-:W-:-:S13]  /*0ad0*/  ISETP.GE.AND P0, PT, R13, R8, PT ;  /* 0x000000080d00720c */ /* 0x000fda0003f06270 */
[----:B------:R-:W-:Y:S05]  /*0ae0*/  @!P0 BRA `(.L_x_8) ;  /* 0xfffffff400c88947 */ /* 0x000fea000383ffff */
.L_x_1:
[----:B------:R-:W-:Y:S05]  /*0af0*/  BSYNC.RECONVERGENT B0 ;  /* 0x0000000000007941 */ /* 0x000fea0003800200 */
.L_x_0:
[----:B------:R-:W1:Y:S01]  /*0b00*/  LDC.64 R16, c[0x0][0x3a0] ;  /* 0x0000e800ff107b82 */ /* 0x000e620000000a00 */
[----:B------:R-:W2:Y:S07]  /*0b10*/  LDCU UR4, c[0x0][0x360] ;  /* 0x00006c00ff0477ac */ /* 0x000eae0008000800 */
[----:B------:R-:W3:Y:S01]  /*0b20*/  LDC.64 R18, c[0x0][0x388] ;  /* 0x0000e200ff127b82 */ /* 0x000ee20000000a00 */
[----:B-1----:R-:W4:Y:S04]  /*0b30*/  LDG.E R4, desc[UR8][R16.64] ;  /* 0x0000000810047981 */ /* 0x002f28000c1e1900 */
[----:B------:R-:W4:Y:S04]  /*0b40*/  LDG.E R5, desc[UR8][R16.64+0x4] ;  /* 0x0000040810057981 */ /* 0x000f28000c1e1900 */
[----:B0-----:R-:W4:Y:S04]  /*0b50*/  LDG.E R6, desc[UR8][R16.64+0x8] ;  /* 0x0000080810067981 */ /* 0x001f28000c1e1900 */
[----:B------:R-:W4:Y:S01]  /*0b60*/  LDG.E R7, desc[UR8][R16.64+0xc] ;  /* 0x00000c0810077981 */ /* 0x000f22000c1e1900 */
[----:B--2---:R-:W-:Y:S01]  /*0b70*/  IMAD R8, R3, UR4, R2 ;  /* 0x0000000403087c24 */ /* 0x004fe2000f8e0202 */
[----:B------:R-:W0:Y:S03]  /*0b80*/  LDCU UR4, c[0x0][0x380] ;  /* 0x00007000ff0477ac */ /* 0x000e260008000800 */
[----:B------:R-:W-:-:S04]  /*0b90*/  IMAD.SHL.U32 R9, R8, 0x2, RZ ;  /* 0x0000000208097824 */ /* 0x000fc800078e00ff */
[----:B---3--:R-:W-:-:S05]  /*0ba0*/  IMAD.WIDE R18, R9, 0x10, R18 ;  /* 0x0000001009127825 */ /* 0x008fca00078e0212 */
[----:B------:R1:W5:Y:S04]  /*0bb0*/  LDG.E.128 R12, desc[UR8][R18.64] ;  /* 0x00000008120c7981 */ /* 0x000368000c1e1d00 */
[----:B------:R1:W5:Y:S01]  /*0bc0*/  LDG.E.128 R8, desc[UR8][R18.64+0x10] ;  /* 0x0000100812087981 */ /* 0x000362000c1e1d00 */
[----:B0-----:R-:W-:Y:S01]  /*0bd0*/  UISETP.GE.AND UP0, UPT, UR4, 0x1, UPT ;  /* 0x000000010400788c */ /* 0x001fe2000bf06270 */
[----:B------:R-:W-:Y:S06]  /*0be0*/  BAR.SYNC.DEFER_BLOCKING 0x0 ;  /* 0x0000000000007b1d */ /* 0x000fec0000010000 */
[----:B----4-:R1:W-:Y:S02]  /*0bf0*/  STL.128 [R1], R4 ;  /* 0x0000000401007387 */ /* 0x0103e40000100c00 */
[----:B------:R-:W-:Y:S05]  /*0c00*/  BRA.U !UP0, `(.L_x_9) ;  /* 0x0000002908687547 */ /* 0x000fea000b800000 */
[----:B-1---5:R-:W-:Y:S01]  /*0c10*/  IMAD.MOV.U32 R4, RZ, RZ, R12 ;  /* 0x000000ffff047224 */ /* 0x022fe200078e000c */
[--C-:B------:R-:W-:Y:S01]  /*0c20*/  SHF.R.U32.HI R5, RZ, 0x1, R2.reuse ;  /* 0x00000001ff057819 */ /* 0x100fe20000011602 */
[----:B------:R-:W0:Y:S01]  /*0c30*/  S2UR UR5, SR_CgaCtaId ;  /* 0x00000000000579c3 */ /* 0x000e220000008800 */
[--C-:B------:R-:W-:Y:S01]  /*0c40*/  SHF.R.U32.HI R12, RZ, 0x5, R2.reuse ;  /* 0x00000005ff0c7819 */ /* 0x100fe20000011602 */
[----:B------:R-:W-:Y:S01]  /*0c50*/  UMOV UR4, 0x400 ;  /* 0x0000040000047882 */ /* 0x000fe20000000000 */
[----:B------:R-:W-:Y:S01]  /*0c60*/  SHF.R.U32.HI R6, RZ, 0x6, R2 ;  /* 0x00000006ff067819 */ /* 0x000fe20000011602 */
[----:B------:R-:W1:Y:S01]  /*0c70*/  LDCU UR7, c[0x0][0x380] ;  /* 0x00007000ff0777ac */ /* 0x000e620008000800 */
[----:B------:R-:W-:Y:S01]  /*0c80*/  LOP3.LUT R16, R5, 0x1, RZ, 0xc0, !PT ;  /* 0x0000000105107812 */ /* 0x000fe200078ec0ff */
[----:B------:R-:W-:Y:S01]  /*0c90*/  IMAD.MOV.U32 R5, RZ, RZ, R13 ;  /* 0x000000ffff057224 */ /* 0x000fe200078e000d */
[----:B------:R-:W-:Y:S02]  /*0ca0*/  LOP3.LUT R7, R12, 0x1, RZ, 0xc0, !PT ;  /* 0x000000010c077812 */ /* 0x000fe400078ec0ff */
[----:B------:R-:W-:Y:S01]  /*0cb0*/  LOP3.LUT R17, R6, 0x1, RZ, 0xc0, !PT ;  /* 0x0000000106117812 */ /* 0x000fe200078ec0ff */
[----:B------:R-:W-:Y:S01]  /*0cc0*/  IMAD.MOV.U32 R6, RZ, RZ, R14 ;  /* 0x000000ffff067224 */ /* 0x000fe200078e000e */
[----:B------:R-:W-:Y:S01]  /*0cd0*/  LOP3.LUT R13, R0, 0x7c, RZ, 0xc0, !PT ;  /* 0x0000007c000d7812 */ /* 0x000fe200078ec0ff */
[----:B------:R-:W-:-:S02]  /*0ce0*/  IMAD.IADD R14, R7, 0x1, -R16 ;  /* 0x00000001070e7824 */ /* 0x000fc400078e0a10 */
[----:B------:R-:W-:Y:S01]  /*0cf0*/  IMAD.IADD R17, R17, 0x1, -R16 ;  /* 0x0000000111117824 */ /* 0x000fe200078e0a10 */
[----:B------:R-:W-:Y:S01]  /*0d00*/  LOP3.LUT R13, R13, 0x3, R12, 0xf8, !PT ;  /* 0x000000030d0d7812 */ /* 0x000fe200078ef80c */
[----:B------:R-:W-:Y:S01]  /*0d10*/  IMAD.MOV.U32 R7, RZ, RZ, R15 ;  /* 0x000000ffff077224 */ /* 0x000fe200078e000f */
[----:B------:R-:W-:Y:S01]  /*0d20*/  IADD3 R0, PT, PT, -R14, 0x3, RZ ;  /* 0x000000030e007810 */ /* 0x000fe20007ffe1ff */
[C---:B------:R-:W-:Y:S01]  /*0d30*/  IMAD R21, R17.reuse, 0x3, R14 ;  /* 0x0000000311157824 */ /* 0x040fe200078e020e */
[----:B------:R-:W-:Y:S01]  /*0d40*/  IADD3 R18, PT, PT, -R17, 0x3, RZ ;  /* 0x0000000311127810 */ /* 0x000fe20007ffe1ff */
[----:B------:R-:W-:Y:S01]  /*0d50*/  IMAD.MOV.U32 R17, RZ, RZ, R11 ;  /* 0x000000ffff117224 */ /* 0x000fe200078e000b */
[----:B------:R-:W-:Y:S02]  /*0d60*/  LOP3.LUT R15, R2, 0x1, RZ, 0xc0, !PT ;  /* 0x00000001020f7812 */ /* 0x000fe400078ec0ff */
[----:B------:R-:W-:Y:S01]  /*0d70*/  SHF.R.U32.HI R0, RZ, 0x2, R0 ;  /* 0x00000002ff007819 */ /* 0x000fe20000011600 */
[----:B0-----:R-:W-:Y:S01]  /*0d80*/  ULEA UR5, UR5, UR4, 0x18 ;  /* 0x0000000405057291 */ /* 0x001fe2000f8ec0ff */
[----:B------:R-:W-:Y:S01]  /*0d90*/  SHF.R.U32.HI R19, RZ, 0x2, R18 ;  /* 0x00000002ff137819 */ /* 0x000fe20000011612 */
[----:B------:R-:W-:Y:S01]  /*0da0*/  IMAD.IADD R12, R15, 0x1, -R16 ;  /* 0x000000010f0c7824 */ /* 0x000fe200078e0a10 */
[----:B------:R-:W-:Y:S01]  /*0db0*/  UMOV UR4, URZ ;  /* 0x000000ff00047c82 */ /* 0x000fe20008000000 */
[----:B------:R-:W-:-:S02]  /*0dc0*/  IMAD.MOV.U32 R16, RZ, RZ, R9 ;  /* 0x000000ffff107224 */ /* 0x000fc400078e0009 */
[----:B------:R-:W-:Y:S01]  /*0dd0*/  IMAD R19, R19, 0x8, R0 ;  /* 0x0000000813137824 */ /* 0x000fe200078e0200 */
[C---:B------:R-:W-:Y:S01]  /*0de0*/  IADD3 R14, PT, PT, -R12.reuse, 0x3, RZ ;  /* 0x000000030c0e7810 */ /* 0x040fe20007ffe1ff */
[----:B------:R-:W-:Y:S01]  /*0df0*/  IMAD.MOV.U32 R0, RZ, RZ, R8 ;  /* 0x000000ffff007224 */ /* 0x000fe200078e0008 */
[----:B------:R-:W-:Y:S01]  /*0e00*/  LOP3.LUT R8, R13, 0x180, R2, 0xf8, !PT ;  /* 0x000001800d087812 */ /* 0x000fe200078ef802 */
[----:B------:R-:W-:Y:S01]  /*0e10*/  IMAD.MOV.U32 R15, RZ, RZ, R10 ;  /* 0x000000ffff0f7224 */ /* 0x000fe200078e000a */
[----:B------:R-:W-:Y:S01]  /*0e20*/  SHF.R.U32.HI R18, RZ, 0x2, R14 ;  /* 0x00000002ff127819 */ /* 0x000fe2000001160e */
[----:B------:R-:W-:Y:S01]  /*0e30*/  IMAD R14, R12, 0x9, R21 ;  /* 0x000000090c0e7824 */ /* 0x000fe200078e0215 */
[--C-:B------:R-:W-:Y:S02]  /*0e40*/  SHF.R.U32.HI R9, RZ, 0x1, R8.reuse ;  /* 0x00000001ff097819 */ /* 0x100fe40000011608 */
[----:B------:R-:W-:Y:S01]  /*0e50*/  SHF.R.U32.HI R10, RZ, 0x2, R8 ;  /* 0x00000002ff0a7819 */ /* 0x000fe20000011608 */
[----:B------:R-:W-:-:S03]  /*0e60*/  IMAD R12, R18, 0x40, R19 ;  /* 0x00000040120c7824 */ /* 0x000fc600078e0213 */
[----:B-1----:R-:W-:-:S07]  /*0e70*/  LOP3.LUT R11, R9, R10, R13, 0xfe, !PT ;  /* 0x0000000a090b7212 */ /* 0x002fce00078efe0d */
.L_x_18:
[C---:B0-----:R-:W-:Y:S01]  /*0e80*/  IMAD.SHL.U32 R20, R15.reuse, 0x2000, RZ ;  /* 0x000020000f147824 */ /* 0x041fe200078e00ff */
[----:B------:R-:W-:Y:S01]  /*0e90*/  BSSY.RECONVERGENT B0, `(.L_x_10) ;  /* 0x000008c000007945 */ /* 0x000fe20003800200 */
[----:B------:R-:W-:Y:S02]  /*0ea0*/  IMAD.SHL.U32 R18, R15, 0x80, RZ ;  /* 0x000000800f127824 */ /* 0x000fe400078e00ff */
[C---:B------:R-:W-:Y:S01]  /*0eb0*/  IMAD.SHL.U32 R24, R17.reuse, 0x8, RZ ;  /* 0x0000000811187824 */ /* 0x040fe200078e00ff */
[----:B------:R-:W-:Y:S01]  /*0ec0*/  LOP3.LUT R20, R20, R15, RZ, 0x3c, !PT ;  /* 0x0000000f14147212 */ /* 0x000fe200078e3cff */
[----:B------:R-:W-:Y:S01]  /*0ed0*/  IMAD.SHL.U32 R19, R0, 0x40, RZ ;  /* 0x0000004000137824 */ /* 0x000fe200078e00ff */
[----:B------:R-:W-:Y:S01]  /*0ee0*/  LOP3.LUT R15, R18, 0xfffff800, RZ, 0xc0, !PT ;  /* 0xfffff800120f7812 */ /* 0x000fe200078ec0ff */
[----:B------:R-:W-:Y:S01]  /*0ef0*/  IMAD.SHL.U32 R21, R17, 0x2000, RZ ;  /* 0x0000200011157824 */ /* 0x000fe200078e00ff */
[----:B------:R-:W-:Y:S01]  /*0f00*/  LOP3.LUT R24, R24, R17, RZ, 0x3c, !PT ;  /* 0x0000001118187212 */ /* 0x000fe200078e3cff */
[----:B------:R-:W-:Y:S01]  /*0f10*/  IMAD.SHL.U32 R17, R0, 0x40000, RZ ;  /* 0x0004000000117824 */ /* 0x000fe200078e00ff */
[----:B------:R-:W-:Y:S01]  /*0f20*/  LEA.HI R22, R20, R15, RZ, 0xb ;  /* 0x0000000f14167211 */ /* 0x000fe200078f58ff */
[----:B------:R-:W-:Y:S01]  /*0f30*/  IMAD.SHL.U32 R15, R16, 0x4, RZ ;  /* 0x00000004100f7824 */ /* 0x000fe200078e00ff */
[----:B------:R-:W-:-:S04]  /*0f40*/  LOP3.LUT R19, R19, R0, RZ, 0x3c, !PT ;  /* 0x0000000013137212 */ /* 0x000fc800078e3cff */
[C---:B------:R-:W-:Y:S02]  /*0f50*/  LOP3.LUT R23, R15.reuse, R16, RZ, 0x3c, !PT ;  /* 0x000000100f177212 */ /* 0x040fe400078e3cff */
[----:B------:R-:W-:Y:S02]  /*0f60*/  LOP3.LUT R20, R15, 0xffffffe0, RZ, 0xc0, !PT ;  /* 0xffffffe00f147812 */ /* 0x000fe400078ec0ff */
[----:B------:R-:W-:Y:S02]  /*0f70*/  SHF.R.U32.HI R16, RZ, 0xc, R24 ;  /* 0x0000000cff107819 */ /* 0x000fe40000011618 */
[----:B------:R-:W-:Y:S02]  /*0f80*/  SHF.R.U32.HI R0, RZ, 0xd, R19 ;  /* 0x0000000dff007819 */ /* 0x000fe40000011613 */
[----:B------:R-:W-:Y:S02]  /*0f90*/  LEA.HI R25, R23, R20, RZ, 0x5 ;  /* 0x0000001417197211 */ /* 0x000fe400078f28ff */
[C---:B------:R-:W-:Y:S01]  /*0fa0*/  LOP3.LUT R30, R16.reuse, 0xfff00000, R21, 0xf8, !PT ;  /* 0xfff00000101e7812 */ /* 0x040fe200078ef815 */
[----:B------:R-:W-:Y:S01]  /*0fb0*/  IMAD.SHL.U32 R16, R16, 0x2000, RZ ;  /* 0x0000200010107824 */ /* 0x000fe200078e00ff */
[----:B------:R-:W-:Y:S01]  /*0fc0*/  LOP3.LUT R28, R0, 0xfff80000, R17, 0xf8, !PT ;  /* 0xfff80000001c7812 */ /* 0x000fe200078ef811 */
[C---:B------:R-:W-:Y:S01]  /*0fd0*/  IMAD.SHL.U32 R24, R25.reuse, 0x4, RZ ;  /* 0x0000000419187824 */ /* 0x040fe200078e00ff */
[----:B------:R-:W-:-:S02]  /*0fe0*/  LOP3.LUT R17, R25, R22, R30, 0x96, !PT ;  /* 0x0000001619117212 */ /* 0x000fc400078e961e */
[----:B------:R-:W-:Y:S02]  /*0ff0*/  SHF.R.U32.HI R21, RZ, 0x19, R23 ;  /* 0x00000019ff157819 */ /* 0x000fe40000011617 */
[----:B------:R-:W-:-:S05]  /*1000*/  LOP3.LUT R17, R17, R28, RZ, 0x3c, !PT ;  /* 0x0000001c11117212 */ /* 0x000fca00078e3cff */
[----:B------:R-:W-:-:S04]  /*1010*/  IMAD.HI.U32 R20, R17, 0x2f684bdb, RZ ;  /* 0x2f684bdb11147827 */ /* 0x000fc800078e00ff */
[----:B------:R-:W-:-:S05]  /*1020*/  IMAD.IADD R19, R17, 0x1, -R20 ;  /* 0x0000000111137824 */ /* 0x000fca00078e0a14 */
[----:B------:R-:W-:-:S04]  /*1030*/  LEA.HI R19, R19, R20, RZ, 0x1f ;  /* 0x0000001413137211 */ /* 0x000fc800078ff8ff */
[----:B------:R-:W-:Y:S01]  /*1040*/  SHF.R.U32.HI R20, RZ, 0x4, R19 ;  /* 0x00000004ff147819 */ /* 0x000fe20000011613 */
[----:B------:R-:W-:-:S04]  /*1050*/  IMAD.SHL.U32 R19, R30, 0x8, RZ ;  /* 0x000000081e137824 */ /* 0x000fc800078e00ff */
[----:B------:R-:W-:Y:S01]  /*1060*/  IMAD R27, R20, -0x1b, R17 ;  /* 0xffffffe5141b7824 */ /* 0x000fe200078e0211 */
[----:B------:R-:W-:Y:S01]  /*1070*/  LOP3.LUT R19, R19, R30, RZ, 0x3c, !PT ;  /* 0x0000001e13137212 */ /* 0x000fe200078e3cff */
[C---:B------:R-:W-:Y:S02]  /*1080*/  IMAD.SHL.U32 R17, R22.reuse, 0x2000, RZ ;  /* 0x0000200016117824 */ /* 0x040fe400078e00ff */
[----:B------:R-:W-:Y:S01]  /*1090*/  IMAD R26, R27, 0x200, R8 ;  /* 0x000002001b1a7824 */ /* 0x000fe200078e0208 */
[----:B------:R-:W-:Y:S01]  /*10a0*/  SHF.R.U32.HI R19, RZ, 0xc, R19 ;  /* 0x0000000cff137819 */ /* 0x000fe20000011613 */
[----:B------:R-:W-:Y:S01]  /*10b0*/  IMAD.SHL.U32 R22, R22, 0x80, RZ ;  /* 0x0000008016167824 */ /* 0x000fe200078e00ff */
[----:B------:R-:W-:Y:S01]  /*10c0*/  LOP3.LUT R20, R17, R18, RZ, 0x3c, !PT ;  /* 0x0000001211147212 */ /* 0x000fe200078e3cff */
[----:B------:R-:W-:Y:S01]  /*10d0*/  IMAD.SHL.U32 R17, R28, 0x40, RZ ;  /* 0x000000401c117824 */ /* 0x000fe200078e00ff */
[----:B------:R-:W0:Y:S01]  /*10e0*/  LDS.U8 R33, [R26+UR5] ;  /* 0x000000051a217984 */ /* 0x000e220008000000 */
[----:B------:R-:W-:-:S02]  /*10f0*/  LOP3.LUT R18, R24, 0xffffffe0, RZ, 0xc0, !PT ;  /* 0xffffffe018127812 */ /* 0x000fc400078ec0ff */
[----:B------:R-:W-:Y:S02]  /*1100*/  LOP3.LUT R23, R22, 0xfffff800, RZ, 0xc0, !PT ;  /* 0xfffff80016177812 */ /* 0x000fe400078ec0ff */
[----:B------:R-:W-:Y:S02]  /*1110*/  LOP3.LUT R17, R17, R28, RZ, 0x3c, !PT ;  /* 0x0000001c11117212 */ /* 0x000fe400078e3cff */
[----:B------:R-:W-:Y:S01]  /*1120*/  LEA.HI R20, R20, R23, RZ, 0xb ;  /* 0x0000001714147211 */ /* 0x000fe200078f58ff */
[----:B------:R-:W-:Y:S01]  /*1130*/  IMAD.SHL.U32 R23, R0, 0x40000, RZ ;  /* 0x0004000000177824 */ /* 0x000fe200078e00ff */
[----:B------:R-:W-:Y:S02]  /*1140*/  LOP3.LUT R21, R18, 0x1f, R21, 0xf8, !PT ;  /* 0x0000001f12157812 */ /* 0x000fe400078ef815 */
[----:B------:R-:W-:Y:S02]  /*1150*/  SHF.R.U32.HI R18, RZ, 0xd, R17 ;  /* 0x0000000dff127819 */ /* 0x000fe40000011611 */
[----:B------:R-:W-:-:S02]  /*1160*/  LOP3.LUT R17, R19, 0xfff00000, R16, 0xf8, !PT ;  /* 0xfff0000013117812 */ /* 0x000fc400078ef810 */
[----:B------:R-:W-:Y:S02]  /*1170*/  LOP3.LUT R16, R18, 0xfff80000, R23, 0xf8, !PT ;  /* 0xfff8000012107812 */ /* 0x000fe400078ef817 */
[----:B------:R-:W-:-:S04]  /*1180*/  LOP3.LUT R23, R20, R21, R17, 0x96, !PT ;  /* 0x0000001514177212 */ /* 0x000fc800078e9611 */
[----:B------:R-:W-:Y:S01]  /*1190*/  LOP3.LUT R0, R23, R16, RZ, 0x3c, !PT ;  /* 0x0000001017007212 */ /* 0x000fe200078e3cff */
[----:B------:R-:W-:Y:S01]  /*11a0*/  VIADD R23, R26, UR5 ;  /* 0x000000051a177c36 */ /* 0x000fe20008000000 */
[----:B0-----:R-:W-:-:S13]  /*11b0*/  ISETP.NE.AND P0, PT, R33, RZ, PT ;  /* 0x000000ff2100720c */ /* 0x001fda0003f05270 */
[----:B------:R-:W-:Y:S05]  /*11c0*/  @!P0 BRA `(.L_x_11) ;  /* 0x0000000400608947 */ /* 0x000fea0003800000 */
[----:B------:R-:W-:Y:S02]  /*11d0*/  PRMT R30, R27, 0x9910, RZ ;  /* 0x000099101b1e7816 */ /* 0x000fe400000000ff */
[----:B------:R-:W-:-:S03]  /*11e0*/  PRMT R29, R33, 0x8880, RZ ;  /* 0x00008880211d7816 */ /* 0x000fc600000000ff */
[C---:B------:R-:W-:Y:S02]  /*11f0*/  IMAD R25, R30.reuse, 0xab, RZ ;  /* 0x000000ab1e197824 */ /* 0x040fe400078e02ff */
[----:B------:R-:W-:-:S03]  /*1200*/  IMAD R30, R30, 0x39, RZ ;  /* 0x000000391e1e7824 */ /* 0x000fc600078e02ff */
[----:B------:R-:W-:Y:S02]  /*1210*/  LOP3.LUT R25, R25, 0xffff, RZ, 0xc0, !PT ;  /* 0x0000ffff19197812 */ /* 0x000fe400078ec0ff */
[----:B------:R-:W-:Y:S02]  /*1220*/  LOP3.LUT R30, R30, 0xffff, RZ, 0xc0, !PT ;  /* 0x0000ffff1e1e7812 */ /* 0x000fe400078ec0ff */
[----:B------:R-:W-:-:S04]  /*1230*/  SHF.R.U32.HI R31, RZ, 0x9, R25 ;  /* 0x00000009ff1f7819 */ /* 0x000fc80000011619 */
[----:B------:R-:W-:-:S05]  /*1240*/  PRMT R25, R31, 0x9910, RZ ;  /* 0x000099101f197816 */ /* 0x000fca00000000ff */
[C---:B------:R-:W-:Y:S02]  /*1250*/  IMAD R28, R25.reuse, 0x56, RZ ;  /* 0x00000056191c7824 */ /* 0x040fe400078e02ff */
[----:B------:R-:W-:-:S03]  /*1260*/  IMAD R25, R25, 0x3, RZ ;  /* 0x0000000319197824 */ /* 0x000fc600078e02ff */
[----:B------:R-:W-:Y:S01]  /*1270*/  LOP3.LUT R28, R28, 0xffff, RZ, 0xc0, !PT ;  /* 0x0000ffff1c1c7812 */ /* 0x000fe200078ec0ff */
[----:B------:R-:W-:Y:S02]  /*1280*/  IMAD.MOV R32, RZ, RZ, -R25 ;  /* 0x000000ffff207224 */ /* 0x000fe400078e0a19 */
[----:B------:R-:W-:Y:S01]  /*1290*/  IMAD.MOV.U32 R25, RZ, RZ, R29 ;  /* 0x000000ffff197224 */ /* 0x000fe200078e001d */
[----:B------:R-:W-:Y:S02]  /*12a0*/  SHF.R.U32.HI R28, RZ, 0x8, R28 ;  /* 0x00000008ff1c7819 */ /* 0x000fe4000001161c */
[----:B------:R-:W-:Y:S02]  /*12b0*/  PRMT R32, R32, 0x7710, RZ ;  /* 0x0000771020207816 */ /* 0x000fe400000000ff */
[----:B------:R-:W-:Y:S02]  /*12c0*/  PRMT R34, R28, 0x9910, RZ ;  /* 0x000099101c227816 */ /* 0x000fe400000000ff */
[----:B------:R-:W-:Y:S01]  /*12d0*/  SHF.R.U32.HI R28, RZ, 0x3, R25 ;  /* 0x00000003ff1c7819 */ /* 0x000fe20000011619 */
[----:B------:R-:W-:Y:S01]  /*12e0*/  IMAD.IADD R29, R27, 0x1, R32 ;  /* 0x000000011b1d7824 */ /* 0x000fe200078e0220 */
[----:B------:R-:W-:-:S02]  /*12f0*/  LOP3.LUT R32, R25, 0x1, RZ, 0xc0, !PT ;  /* 0x0000000119207812 */ /* 0x000fc400078ec0ff */
[----:B------:R-:W-:Y:S01]  /*1300*/  LOP3.LUT R27, R28, 0x1, RZ, 0xc0, !PT ;  /* 0x000000011c1b7812 */ /* 0x000fe200078ec0ff */
[----:B------:R-:W-:Y:S01]  /*1310*/  IMAD R28, R34, 0x3, RZ ;  /* 0x00000003221c7824 */ /* 0x000fe200078e02ff */
[----:B------:R-:W-:-:S03]  /*1320*/  LOP3.LUT R29, R29, 0xff, RZ, 0xc0, !PT ;  /* 0x000000ff1d1d7812 */ /* 0x000fc600078ec0ff */
[----:B------:R-:W-:Y:S01]  /*1330*/  IMAD.MOV R28, RZ, RZ, -R28 ;  /* 0x000000ffff1c7224 */ /* 0x000fe200078e0a1c */
[----:B------:R-:W-:-:S04]  /*1340*/  IADD3 R29, PT, PT, R29, R32, -R27 ;  /* 0x000000201d1d7210 */ /* 0x000fc80007ffe81b */
[----:B------:R-:W-:Y:S01]  /*1350*/  PRMT R34, R28, 0x7710, RZ ;  /* 0x000077101c227816 */ /* 0x000fe200000000ff */
[C---:B------:R-:W-:Y:S01]  /*1360*/  VIADD R35, R29.reuse, 0x1 ;  /* 0x000000011d237836 */ /* 0x040fe20000000000 */
[----:B------:R-:W-:Y:S02]  /*1370*/  SHF.R.U32.HI R28, RZ, 0x1, R25 ;  /* 0x00000001ff1c7819 */ /* 0x000fe40000011619 */
[----:B------:R-:W-:Y:S01]  /*1380*/  IADD3 R32, PT, PT, -R29, 0x3, RZ ;  /* 0x000000031d207810 */ /* 0x000fe20007ffe1ff */
[----:B------:R-:W-:Y:S01]  /*1390*/  IMAD.IADD R31, R31, 0x1, R34 ;  /* 0x000000011f1f7824 */ /* 0x000fe200078e0222 */
[----:B------:R-:W-:Y:S02]  /*13a0*/  LEA.HI R35, R35, R26, RZ, 0x1e ;  /* 0x0000001a23237211 */ /* 0x000fe400078ff0ff */
[----:B------:R-:W-:Y:S02]  /*13b0*/  LOP3.LUT R26, R28, 0x1, RZ, 0xc0, !PT ;  /* 0x000000011c1a7812 */ /* 0x000fe400078ec0ff */
[----:B------:R-:W-:-:S02]  /*13c0*/  LOP3.LUT R31, R31, 0xff, RZ, 0xc0, !PT ;  /* 0x000000ff1f1f7812 */ /* 0x000fc400078ec0ff */
[----:B------:R-:W-:Y:S02]  /*13d0*/  SHF.R.U32.HI R32, RZ, 0x2, R32 ;  /* 0x00000002ff207819 */ /* 0x000fe40000011620 */
[----:B------:R-:W-:Y:S02]  /*13e0*/  IADD3 R26, PT, PT, R31, R26, -R27 ;  /* 0x0000001a1f1a7210 */ /* 0x000fe40007ffe81b */
[----:B------:R-:W-:Y:S01]  /*13f0*/  SHF.R.U32.HI R31, RZ, 0x2, R25 ;  /* 0x00000002ff1f7819 */ /* 0x000fe20000011619 */
[----:B------:R-:W-:Y:S01]  /*1400*/  IMAD R36, R32, 0x7, R35 ;  /* 0x0000000720247824 */ /* 0x000fe200078e0223 */
[----:B------:R-:W-:Y:S01]  /*1410*/  SHF.R.U32.HI R34, RZ, 0x9, R30 ;  /* 0x00000009ff227819 */ /* 0x000fe2000001161e */
[C---:B------:R-:W-:Y:S01]  /*1420*/  IMAD R29, R26.reuse, 0x3, R29 ;  /* 0x000000031a1d7824 */ /* 0x040fe200078e021d */
[----:B------:R-:W-:Y:S01]  /*1430*/  LEA R35, R26, 0x2, 0x1 ;  /* 0x000000021a237811 */ /* 0x000fe200078e08ff */
[----:B------:R-:W0:Y:S01]  /*1440*/  S2R R30, SR_CgaCtaId ;  /* 0x00000000001e7919 */ /* 0x000e220000008800 */
[----:B------:R-:W-:-:S02]  /*1450*/  LOP3.LUT R32, R31, 0x1, RZ, 0xc0, !PT ;  /* 0x000000011f207812 */ /* 0x000fc400078ec0ff */
[----:B------:R-:W-:Y:S02]  /*1460*/  LOP3.LUT R34, R34, 0xffff, RZ, 0xc0, !PT ;  /* 0x0000ffff22227812 */ /* 0x000fe400078ec0ff */
[----:B------:R-:W-:Y:S02]  /*1470*/  LOP3.LUT R35, R35, 0xfffffff8, RZ, 0xc0, !PT ;  /* 0xfffffff823237812 */ /* 0x000fe400078ec0ff */
[----:B------:R-:W-:Y:S02]  /*1480*/  IADD3 R31, PT, PT, -R26, 0x3, RZ ;  /* 0x000000031a1f7810 */ /* 0x000fe40007ffe1ff */
[----:B------:R-:W-:Y:S01]  /*1490*/  IADD3 R32, PT, PT, R34, R32, -R27 ;  /* 0x0000002022207210 */ /* 0x000fe20007ffe81b */
[----:B------:R-:W-:Y:S01]  /*14a0*/  IMAD.IADD R36, R35, 0x1, R36 ;  /* 0x0000000123247824 */ /* 0x000fe200078e0224 */
[----:B------:R-:W-:Y:S02]  /*14b0*/  SHF.R.U32.HI R31, RZ, 0x2, R31 ;  /* 0x00000002ff1f7819 */ /* 0x000fe4000001161f */
[----:B------:R-:W-:-:S03]  /*14c0*/  LEA R27, R32, 0x10, 0x4 ;  /* 0x00000010201b7811 */ /* 0x000fc600078e20ff */
[----:B------:R-:W-:Y:S01]  /*14d0*/  IMAD R36, R31, 0x38, R36 ;  /* 0x000000381f247824 */ /* 0x000fe200078e0224 */
[C---:B------:R-:W-:Y:S01]  /*14e0*/  IADD3 R31, PT, PT, -R32.reuse, 0x3, RZ ;  /* 0x00000003201f7810 */ /* 0x040fe20007ffe1ff */
[----:B------:R-:W-:Y:S01]  /*14f0*/  IMAD R32, R32, 0x9, R29 ;  /* 0x0000000920207824 */ /* 0x000fe200078e021d */
[----:B------:R-:W-:Y:S02]  /*1500*/  LOP3.LUT R27, R27, 0xffffffc0, RZ, 0xc0, !PT ;  /* 0xffffffc01b1b7812 */ /* 0x000fe400078ec0ff */
[----:B------:R-:W-:-:S03]  /*1510*/  SHF.R.U32.HI R31, RZ, 0x2, R31 ;  /* 0x00000002ff1f7819 */ /* 0x000fc6000001161f */
[----:B------:R-:W-:Y:S01]  /*1520*/  IMAD.IADD R36, R27, 0x1, R36 ;  /* 0x000000011b247824 */ /* 0x000fe200078e0224 */
[----:B------:R-:W-:-:S03]  /*1530*/  MOV R27, 0x400 ;  /* 0x00000400001b7802 */ /* 0x000fc60000000f00 */
[----:B------:R-:W-:Y:S01]  /*1540*/  IMAD R36, R31, 0x1c0, R36 ;  /* 0x000001c01f247824 */ /* 0x000fe200078e0224 */
[----:B0-----:R-:W-:-:S04]  /*1550*/  LEA R27, R30, R27, 0x18 ;  /* 0x0000001b1e1b7211 */ /* 0x001fc800078ec0ff */
[----:B------:R-:W-:-:S04]  /*1560*/  LOP3.LUT R29, R36, 0x1ff, RZ, 0xc0, !PT ;  /* 0x000001ff241d7812 */ /* 0x000fc800078ec0ff */
[--C-:B------:R-:W-:Y:S01]  /*1570*/  SHF.R.U32.HI R31, RZ, 0x1, R29.reuse ;  /* 0x00000001ff1f7819 */ /* 0x100fe2000001161d */
[--C-:B------:R-:W-:Y:S01]  /*1580*/  IMAD R26, R32, 0x200, R29.reuse ;  /* 0x00000200201a7824 */ /* 0x100fe200078e021d */
[----:B------:R-:W-:Y:S02]  /*1590*/  SHF.R.U32.HI R30, RZ, 0x2, R29 ;  /* 0x00000002ff1e7819 */ /* 0x000fe4000001161d */
[----:B------:R-:W-:Y:S01]  /*15a0*/  SHF.R.U32.HI R29, RZ, 0x1, R36 ;  /* 0x00000001ff1d7819 */ /* 0x000fe20000011624 */
[----:B------:R-:W-:Y:S01]  /*15b0*/  IMAD.IADD R26, R27, 0x1, R26 ;  /* 0x000000011b1a7824 */ /* 0x000fe200078e021a */
[----:B------:R-:W-:-:S04]  /*15c0*/  LOP3.LUT R31, R30, R36, R31, 0xfe, !PT ;  /* 0x000000241e1f7212 */ /* 0x000fc800078efe1f */
[----:B------:R-:W0:Y:S01]  /*15d0*/  LDS.S8 R27, [R26] ;  /* 0x000000001a1b7984 */ /* 0x000e220000000200 */
[----:B------:R-:W-:Y:S02]  /*15e0*/  LOP3.LUT R32, R10, R13, R31, 0x40, !PT ;  /* 0x0000000d0a207212 */ /* 0x000fe400078e401f */
[----:B------:R-:W-:Y:S02]  /*15f0*/  LOP3.LUT R31, R36, R29, R11, 0x40, !PT ;  /* 0x0000001d241f7212 */ /* 0x000fe400078e400b */
[----:B------:R-:W-:Y:S02]  /*1600*/  LOP3.LUT R32, R32, R9, RZ, 0xc0, !PT ;  /* 0x0000000920207212 */ /* 0x000fe400078ec0ff */
[----:B------:R-:W-:Y:S02]  /*1610*/  LOP3.LUT R29, R25, 0x40, RZ, 0xc0, !PT ;  /* 0x00000040191d7812 */ /* 0x000fe400078ec0ff */
[----:B------:R-:W-:-:S04]  /*1620*/  LOP3.LUT R31, R32, R31, R30, 0xf8, !PT ;  /* 0x0000001f201f7212 */ /* 0x000fc800078ef81e */
[----:B------:R-:W-:Y:S02]  /*1630*/  LOP3.LUT P0, RZ, R31, 0x49, RZ, 0xc0, !PT ;  /* 0x000000491fff7812 */ /* 0x000fe4000780c0ff */
[----:B0-----:R-:W-:-:S05]  /*1640*/  LOP3.LUT R34, R27, 0x40, RZ, 0xc0, !PT ;  /* 0x000000401b227812 */ /* 0x001fca00078ec0ff */
[----:B------:R-:W-:-:S05]  /*1650*/  IMAD.IADD R29, R29, 0x1, R34 ;  /* 0x000000011d1d7824 */ /* 0x000fca00078e0222 */
[----:B------:R-:W-:-:S13]  /*1660*/  ISETP.NE.OR P0, PT, R29, 0x40, P0 ;  /* 0x000000401d00780c */ /* 0x000fda0000705670 */
[----:B------:R-:W-:Y:S05]  /*1670*/  @P0 BRA `(.L_x_11) ;  /* 0x0000000000340947 */ /* 0x000fea0003800000 */
[----:B------:R-:W-:Y:S01]  /*1680*/  LOP3.LUT P0, RZ, R33, 0x40, RZ, 0xc0, !PT ;  /* 0x0000004021ff7812 */ /* 0x000fe2000780c0ff */
[C---:B------:R-:W-:Y:S01]  /*1690*/  IMAD.SHL.U32 R30, R25.reuse, 0x2, RZ ;  /* 0x00000002191e7824 */ /* 0x040fe200078e00ff */
[----:B------:R-:W-:-:S11]  /*16a0*/  LOP3.LUT R31, R25, 0xf, RZ, 0xc0, !PT ;  /* 0x0000000f191f7812 */ /* 0x000fd600078ec0ff */
[----:B------:R-:W-:Y:S02]  /*16b0*/  @!P0 LOP3.LUT R32, R30, 0x20, RZ, 0xc0, !PT ;  /* 0x000000201e208812 */ /* 0x000fe400078ec0ff */
[----:B------:R-:W-:Y:S02]  /*16c0*/  @!P0 SHF.R.U32.HI R25, RZ, 0x1, R27 ;  /* 0x00000001ff198819 */ /* 0x000fe4000001161b */
[----:B------:R-:W-:Y:S02]  /*16d0*/  @P0 LOP3.LUT R30, R27, 0x20, R30, 0xf8, !PT ;  /* 0x000000201b1e0812 */ /* 0x000fe400078ef81e */
[----:B------:R-:W-:Y:S02]  /*16e0*/  @!P0 LOP3.LUT R29, R32, 0x10, R25, 0xf8, !PT ;  /* 0x00000010201d8812 */ /* 0x000fe400078ef819 */
[----:B------:R-:W-:Y:S02]  /*16f0*/  @P0 LOP3.LUT R28, R31, 0x10, R28, 0xf8, !PT ;  /* 0x000000101f1c0812 */ /* 0x000fe400078ef81c */
[----:B------:R-:W-:-:S02]  /*1700*/  @P0 LOP3.LUT R25, R30, 0x40, RZ, 0xfc, !PT ;  /* 0x000000401e190812 */ /* 0x000fc400078efcff */
[----:B------:R-:W-:Y:S02]  /*1710*/  @!P0 LOP3.LUT R28, R29, 0x40, R31, 0xfe, !PT ;  /* 0x000000401d1c8812 */ /* 0x000fe400078efe1f */
[----:B------:R-:W-:-:S03]  /*1720*/  @!P0 LOP3.LUT R25, R27, 0x1f, RZ, 0xc0, !PT ;  /* 0x0000001f1b198812 */ /* 0x000fc600078ec0ff */
[----:B------:R0:W-:Y:S04]  /*1730*/  STS.U8 [R23], R28 ;  /* 0x0000001c17007388 */ /* 0x0001e80000000000 */
[----:B------:R0:W-:Y:S02]  /*1740*/  STS.U8 [R26], R25 ;  /* 0x000000191a007388 */ /* 0x0001e40000000000 */
.L_x_11:
[----:B------:R-:W-:Y:S05]  /*1750*/  BSYNC.RECONVERGENT B0 ;  /* 0x0000000000007941 */ /* 0x000fea0003800200 */
.L_x_10:
[----:B------:R-:W1:Y:S01]  /*1760*/  S2UR UR6, SR_CgaCtaId ;  /* 0x00000000000679c3 */ /* 0x000e620000008800 */
[----:B0-----:R-:W-:-:S07]  /*1770*/  IMAD.HI.U32 R23, R0, 0x2f684bdb, RZ ;  /* 0x2f684bdb00177827 */ /* 0x001fce00078e00ff */
[----:B------:R-:W-:Y:S01]  /*1780*/  BAR.SYNC.DEFER_BLOCKING 0x0 ;  /* 0x0000000000007b1d */ /* 0x000fe20000010000 */
[----:B------:R-:W-:Y:S01]  /*1790*/  UIADD3 UR4, UPT, UPT, UR4, 0x1, URZ ;  /* 0x0000000104047890 */ /* 0x000fe2000fffe0ff */
[----:B------:R-:W-:-:S03]  /*17a0*/  IMAD.IADD R26, R0, 0x1, -R23 ;  /* 0x00000001001a7824 */ /* 0x000fc600078e0a17 */
[----:B------:R-:W-:Y:S01]  /*17b0*/  UISETP.NE.AND UP0, UPT, UR4, UR7, UPT ;  /* 0x000000070400728c */ /* 0x000fe2000bf05270 */
[----:B------:R-:W-:Y:S01]  /*17c0*/  BSSY.RECONVERGENT B0, `(.L_x_12) ;  /* 0x000009a000007945 */ /* 0x000fe20003800200 */
[----:B------:R-:W-:Y:S01]  /*17d0*/  UMOV UR5, 0x400 ;  /* 0x0000040000057882 */ /* 0x000fe20000000000 */
[----:B------:R-:W-:-:S04]  /*17e0*/  LEA.HI R26, R26, R23, RZ, 0x1f ;  /* 0x000000171a1a7211 */ /* 0x000fc800078ff8ff */
[----:B------:R-:W-:-:S05]  /*17f0*/  SHF.R.U32.HI R23, RZ, 0x4, R26 ;  /* 0x00000004ff177819 */ /* 0x000fca000001161a */
[----:B------:R-:W-:-:S04]  /*1800*/  IMAD R33, R23, -0x1b, R0 ;  /* 0xffffffe517217824 */ /* 0x000fc800078e0200 */
[----:B------:R-:W-:Y:S01]  /*1810*/  IMAD R30, R33, 0x200, R8 ;  /* 0x00000200211e7824 */ /* 0x000fe200078e0208 */
[----:B-1----:R-:W-:-:S06]  /*1820*/  ULEA UR5, UR6, UR5, 0x18 ;  /* 0x0000000506057291 */ /* 0x002fcc000f8ec0ff */
[----:B------:R-:W-:-:S03]  /*1830*/  VIADD R27, R30, UR5 ;  /* 0x000000051e1b7c36 */ /* 0x000fc60008000000 */
[----:B------:R-:W0:Y:S02]  /*1840*/  LDS.U8 R26, [R30+UR5] ;  /* 0x000000051e1a7984 */ /* 0x000e240008000000 */
[----:B0-----:R-:W-:-:S13]  /*1850*/  ISETP.NE.AND P0, PT, R26, RZ, PT ;  /* 0x000000ff1a00720c */ /* 0x001fda0003f05270 */
[----:B------:R-:W-:Y:S05]  /*1860*/  @!P0 BRA `(.L_x_13) ;  /* 0x00000008003c8947 */ /* 0x000fea0003800000 */
[----:B------:R-:W-:-:S05]  /*1870*/  PRMT R31, R33, 0x9910, RZ ;  /* 0x00009910211f7816 */ /* 0x000fca00000000ff */
[----:B------:R-:W-:-:S05]  /*1880*/  IMAD R0, R31, 0xab, RZ ;  /* 0x000000ab1f007824 */ /* 0x000fca00078e02ff */
[----:B------:R-:W-:-:S04]  /*1890*/  LOP3.LUT R0, R0, 0xffff, RZ, 0xc0, !PT ;  /* 0x0000ffff00007812 */ /* 0x000fc800078ec0ff */
[----:B------:R-:W-:-:S04]  /*18a0*/  SHF.R.U32.HI R32, RZ, 0x9, R0 ;  /* 0x00000009ff207819 */ /* 0x000fc80000011600 */
[----:B------:R-:W-:-:S05]  /*18b0*/  PRMT R23, R32, 0x9910, RZ ;  /* 0x0000991020177816 */ /* 0x000fca00000000ff */
[----:B------:R-:W-:-:S05]  /*18c0*/  IMAD R0, R23, 0x56, RZ ;  /* 0x0000005617007824 */ /* 0x000fca00078e02ff */
[----:B------:R-:W-:Y:S01]  /*18d0*/  LOP3.LUT R25, R0, 0xffff, RZ, 0xc0, !PT ;  /* 0x0000ffff00197812 */ /* 0x000fe200078ec0ff */
[----:B------:R-:W-:-:S03]  /*18e0*/  IMAD R0, R23, 0x3, RZ ;  /* 0x0000000317007824 */ /* 0x000fc600078e02ff */
[----:B------:R-:W-:Y:S01]  /*18f0*/  SHF.R.U32.HI R23, RZ, 0x8, R25 ;  /* 0x00000008ff177819 */ /* 0x000fe20000011619 */
[----:B------:R-:W-:Y:S01]  /*1900*/  IMAD.MOV R0, RZ, RZ, -R0 ;  /* 0x000000ffff007224 */ /* 0x000fe200078e0a00 */
[----:B------:R-:W-:Y:S02]  /*1910*/  PRMT R25, R26, 0x8880, RZ ;  /* 0x000088801a197816 */ /* 0x000fe400000000ff */
[----:B------:R-:W-:Y:S02]  /*1920*/  PRMT R23, R23, 0x9910, RZ ;  /* 0x0000991017177816 */ /* 0x000fe400000000ff */
[----:B------:R-:W-:Y:S02]  /*1930*/  PRMT R0, R0, 0x7710, RZ ;  /* 0x0000771000007816 */ /* 0x000fe400000000ff */
[----:B------:R-:W-:Y:S01]  /*1940*/  SHF.R.U32.HI R29, RZ, 0x3, R25 ;  /* 0x00000003ff1d7819 */ /* 0x000fe20000011619 */
[----:B------:R-:W-:Y:S01]  /*1950*/  IMAD R23, R23, 0x3, RZ ;  /* 0x0000000317177824 */ /* 0x000fe200078e02ff */
[----:B------:R-:W-:Y:S01]  /*1960*/  LOP3.LUT R28, R25, 0x1, RZ, 0xc0, !PT ;  /* 0x00000001191c7812 */ /* 0x000fe200078ec0ff */
[----:B------:R-:W-:Y:S01]  /*1970*/  IMAD.IADD R0, R33, 0x1, R0 ;  /* 0x0000000121007824 */ /* 0x000fe200078e0200 */
[----:B------:R-:W-:Y:S01]  /*1980*/  LOP3.LUT R29, R29, 0x1, RZ, 0xc0, !PT ;  /* 0x000000011d1d7812 */ /* 0x000fe200078ec0ff */
[----:B------:R-:W-:-:S03]  /*1990*/  IMAD.MOV R23, RZ, RZ, -R23 ;  /* 0x000000ffff177224 */ /* 0x000fc600078e0a17 */
[----:B------:R-:W-:Y:S02]  /*19a0*/  LOP3.LUT R0, R0, 0xff, RZ, 0xc0, !PT ;  /* 0x000000ff00007812 */ /* 0x000fe400078ec0ff */
[----:B------:R-:W-:Y:S02]  /*19b0*/  PRMT R33, R23, 0x7710, RZ ;  /* 0x0000771017217816 */ /* 0x000fe400000000ff */
[----:B------:R-:W-:Y:S02]  /*19c0*/  IADD3 R0, PT, PT, R0, R28, -R29 ;  /* 0x0000001c00007210 */ /* 0x000fe40007ffe81d */
[----:B------:R-:W-:Y:S01]  /*19d0*/  SHF.R.U32.HI R23, RZ, 0x1, R25 ;  /* 0x00000001ff177819 */ /* 0x000fe20000011619 */
[----:B------:R-:W-:Y:S01]  /*19e0*/  IMAD.IADD R32, R32, 0x1, R33 ;  /* 0x0000000120207824 */ /* 0x000fe200078e0221 */
[C---:B------:R-:W-:Y:S01]  /*19f0*/  IADD3 R34, PT, PT, -R0.reuse, 0x3, RZ ;  /* 0x0000000300227810 */ /* 0x040fe20007ffe1ff */
[----:B------:R-:W-:Y:S02]  /*1a00*/  VIADD R35, R0, 0x1 ;  /* 0x0000000100237836 */ /* 0x000fe40000000000 */
[----:B------:R-:W-:Y:S01]  /*1a10*/  IMAD R33, R31, 0x39, RZ ;  /* 0x000000391f217824 */ /* 0x000fe200078e02ff */
[----:B------:R-:W-:-:S02]  /*1a20*/  LOP3.LUT R31, R32, 0xff, RZ, 0xc0, !PT ;  /* 0x000000ff201f7812 */ /* 0x000fc400078ec0ff */
[----:B------:R-:W-:Y:S02]  /*1a30*/  LEA.HI R35, R35, R30, RZ, 0x1e ;  /* 0x0000001e23237211 */ /* 0x000fe400078ff0ff */
[----:B------:R-:W-:Y:S02]  /*1a40*/  LOP3.LUT R30, R23, 0x1, RZ, 0xc0, !PT ;  /* 0x00000001171e7812 */ /* 0x000fe400078ec0ff */
[----:B------:R-:W-:Y:S02]  /*1a50*/  LOP3.LUT R32, R33, 0xffff, RZ, 0xc0, !PT ;  /* 0x0000ffff21207812 */ /* 0x000fe400078ec0ff */
[----:B------:R-:W-:Y:S02]  /*1a60*/  IADD3 R31, PT, PT, R31, R30, -R29 ;  /* 0x0000001e1f1f7210 */ /* 0x000fe40007ffe81d */
[----:B------:R-:W-:Y:S02]  /*1a70*/  SHF.R.U32.HI R30, RZ, 0x2, R25 ;  /* 0x00000002ff1e7819 */ /* 0x000fe40000011619 */
[----:B------:R-:W-:Y:S01]  /*1a80*/  SHF.R.U32.HI R32, RZ, 0x9, R32 ;  /* 0x00000009ff207819 */ /* 0x000fe20000011620 */
[----:B------:R-:W-:Y:S01]  /*1a90*/  IMAD R0, R31, 0x3, R0 ;  /* 0x000000031f007824 */ /* 0x000fe200078e0200 */
[----:B------:R-:W-:-:S02]  /*1aa0*/  SHF.R.U32.HI R34, RZ, 0x2, R34 ;  /* 0x00000002ff227819 */ /* 0x000fc40000011622 */
[C---:B------:R-:W-:Y:S02]  /*1ab0*/  LEA R33, R31.reuse, 0x2, 0x1 ;  /* 0x000000021f217811 */ /* 0x040fe400078e08ff */
[----:B------:R-:W-:Y:S01]  /*1ac0*/  LOP3.LUT R30, R30, 0x1, RZ, 0xc0, !PT ;  /* 0x000000011e1e7812 */ /* 0x000fe200078ec0ff */
[----:B------:R-:W-:Y:S01]  /*1ad0*/  IMAD R36, R34, 0x7, R35 ;  /* 0x0000000722247824 */ /* 0x000fe200078e0223 */
[----:B------:R-:W-:Y:S02]  /*1ae0*/  LOP3.LUT R32, R32, 0xffff, RZ, 0xc0, !PT ;  /* 0x0000ffff20207812 */ /* 0x000fe400078ec0ff */
[----:B------:R-:W-:Y:S02]  /*1af0*/  IADD3 R34, PT, PT, -R31, 0x3, RZ ;  /* 0x000000031f227810 */ /* 0x000fe40007ffe1ff */
[----:B------:R-:W-:Y:S02]  /*1b00*/  LOP3.LUT R33, R33, 0xfffffff8, RZ, 0xc0, !PT ;  /* 0xfffffff821217812 */ /* 0x000fe400078ec0ff */
[----:B------:R-:W-:-:S02]  /*1b10*/  IADD3 R29, PT, PT, R32, R30, -R29 ;  /* 0x0000001e201d7210 */ /* 0x000fc40007ffe81d */
[----:B------:R-:W-:Y:S01]  /*1b20*/  SHF.R.U32.HI R34, RZ, 0x2, R34 ;  /* 0x00000002ff227819 */ /* 0x000fe20000011622 */
[----:B------:R-:W-:Y:S01]  /*1b30*/  IMAD.IADD R33, R33, 0x1, R36 ;  /* 0x0000000121217824 */ /* 0x000fe200078e0224 */
[C---:B------:R-:W-:Y:S02]  /*1b40*/  LEA R30, R29.reuse, 0x10, 0x4 ;  /* 0x000000101d1e7811 */ /* 0x040fe400078e20ff */
[C---:B------:R-:W-:Y:S01]  /*1b50*/  IADD3 R32, PT, PT, -R29.reuse, 0x3, RZ ;  /* 0x000000031d207810 */ /* 0x040fe20007ffe1ff */
[----:B------:R-:W-:Y:S01]  /*1b60*/  IMAD R33, R34, 0x38, R33 ;  /* 0x0000003822217824 */ /* 0x000fe200078e0221 */
[----:B------:R-:W-:Y:S01]  /*1b70*/  LOP3.LUT R30, R30, 0xffffffc0, RZ, 0xc0, !PT ;  /* 0xffffffc01e1e7812 */ /* 0x000fe200078ec0ff */
[----:B------:R-:W-:Y:S01]  /*1b80*/  IMAD R29, R29, 0x9, R0 ;  /* 0x000000091d1d7824 */ /* 0x000fe200078e0200 */
[----:B------:R-:W-:-:S03]  /*1b90*/  SHF.R.U32.HI R32, RZ, 0x2, R32 ;  /* 0x00000002ff207819 */ /* 0x000fc60000011620 */
[----:B------:R-:W-:-:S04]  /*1ba0*/  IMAD.IADD R33, R30, 0x1, R33 ;  /* 0x000000011e217824 */ /* 0x000fc800078e0221 */
[----:B------:R-:W-:-:S05]  /*1bb0*/  IMAD R32, R32, 0x1c0, R33 ;  /* 0x000001c020207824 */ /* 0x000fca00078e0221 */
[C---:B------:R-:W-:Y:S02]  /*1bc0*/  LOP3.LUT R30, R32.reuse, 0x1ff, RZ, 0xc0, !PT ;  /* 0x000001ff201e7812 */ /* 0x040fe400078ec0ff */
[----:B------:R-:W-:Y:S02]  /*1bd0*/  SHF.R.U32.HI R35, RZ, 0x1, R32 ;  /* 0x00000001ff237819 */ /* 0x000fe40000011620 */
[--C-:B------:R-:W-:Y:S01]  /*1be0*/  SHF.R.U32.HI R33, RZ, 0x1, R30.reuse ;  /* 0x00000001ff217819 */ /* 0x100fe2000001161e */
[--C-:B------:R-:W-:Y:S01]  /*1bf0*/  IMAD R0, R29, 0x200, R30.reuse ;  /* 0x000002001d007824 */ /* 0x100fe200078e021e */
[----:B------:R-:W-:Y:S02]  /*1c00*/  SHF.R.U32.HI R34, RZ, 0x2, R30 ;  /* 0x00000002ff227819 */ /* 0x000fe4000001161e */
[----:B------:R-:W-:Y:S02]  /*1c10*/  LOP3.LUT R35, R32, R35, R11, 0x40, !PT ;  /* 0x0000002320237212 */ /* 0x000fe400078e400b */
[----:B------:R-:W-:-:S04]  /*1c20*/  LOP3.LUT R33, R34, R32, R33, 0xfe, !PT ;  /* 0x0000002022217212 */ /* 0x000fc800078efe21 */
[----:B------:R-:W-:-:S04]  /*1c30*/  LOP3.LUT R36, R10, R13, R33, 0x40, !PT ;  /* 0x0000000d0a247212 */ /* 0x000fc800078e4021 */
[----:B------:R-:W-:-:S04]  /*1c40*/  LOP3.LUT R36, R36, R9, RZ, 0xc0, !PT ;  /* 0x0000000924247212 */ /* 0x000fc800078ec0ff */
[----:B------:R-:W-:-:S04]  /*1c50*/  LOP3.LUT R35, R36, R35, R34, 0xf8, !PT ;  /* 0x0000002324237212 */ /* 0x000fc800078ef822 */
[----:B------:R-:W-:-:S13]  /*1c60*/  LOP3.LUT P0, RZ, R35, 0x49, RZ, 0xc0, !PT ;  /* 0x0000004923ff7812 */ /* 0x000fda000780c0ff */
[----:B------:R-:W-:Y:S05]  /*1c70*/  @P0 BRA `(.L_x_13) ;  /* 0x0000000400380947 */ /* 0x000fea0003800000 */
[----:B------:R-:W0:Y:S01]  /*1c80*/  LDS.U8 R30, [R0+UR5] ;  /* 0x00000005001e7984 */ /* 0x000e220008000000 */
[----:B------:R-:W-:Y:S01]  /*1c90*/  LOP3.LUT R32, R25, 0x40, RZ, 0xc0, !PT ;  /* 0x0000004019207812 */ /* 0x000fe200078ec0ff */
[----:B------:R-:W-:Y:S01]  /*1ca0*/  VIADD R29, R0, UR5 ;  /* 0x00000005001d7c36 */ /* 0x000fe20008000000 */
[----:B0-----:R-:W-:-:S04]  /*1cb0*/  PRMT R31, R30, 0x8880, RZ ;  /* 0x000088801e1f7816 */ /* 0x001fc800000000ff */
[----:B------:R-:W-:-:S04]  /*1cc0*/  LOP3.LUT R33, R31, 0x40, RZ, 0xc0, !PT ;  /* 0x000000401f217812 */ /* 0x000fc800078ec0ff */
[----:B------:R-:W-:-:S13]  /*1cd0*/  LOP3.LUT P0, RZ, R33, R32, RZ, 0xfc, !PT ;  /* 0x0000002021ff7212 */ /* 0x000fda000780fcff */
[----:B------:R-:W-:Y:S05]  /*1ce0*/  @!P0 BRA `(.L_x_13) ;  /* 0x00000004001c8947 */ /* 0x000fea0003800000 */
[----:B------:R-:W-:-:S05]  /*1cf0*/  LOP3.LUT R0, R25, 0xc, RZ, 0xc0, !PT ;  /* 0x0000000c19007812 */ /* 0x000fca00078ec0ff */
[----:B------:R-:W-:-:S06]  /*1d00*/  IMAD.IADD R34, R1, 0x1, R0 ;  /* 0x0000000101227824 */ /* 0x000fcc00078e0200 */
[----:B------:R-:W2:Y:S01]  /*1d10*/  LDL R34, [R34] ;  /* 0x0000000022227983 */ /* 0x000ea20000100800 */
[----:B------:R-:W-:Y:S02]  /*1d20*/  IMAD.SHL.U32 R0, R5, 0x4, RZ ;  /* 0x0000000405007824 */ /* 0x000fe400078e00ff */
[----:B------:R-:W-:Y:S02]  /*1d30*/  IMAD.SHL.U32 R35, R25, 0x8, RZ ;  /* 0x0000000819237824 */ /* 0x000fe400078e00ff */
[----:B------:R-:W-:Y:S01]  /*1d40*/  IMAD.SHL.U32 R37, R6, 0x2000, RZ ;  /* 0x0000200006257824 */ /* 0x000fe200078e00ff */
[C---:B------:R-:W-:Y:S02]  /*1d50*/  LOP3.LUT R5, R0.reuse, R5, RZ, 0x3c, !PT ;  /* 0x0000000500057212 */ /* 0x040fe400078e3cff */
[----:B------:R-:W-:Y:S02]  /*1d60*/  LOP3.LUT R0, R0, 0xffffffe0, RZ, 0xc0, !PT ;  /* 0xffffffe000007812 */ /* 0x000fe400078ec0ff */
[----:B------:R-:W-:-:S02]  /*1d70*/  LOP3.LUT R35, R28, 0x8, R35, 0xf8, !PT ;  /* 0x000000081c237812 */ /* 0x000fc400078ef823 */
[----:B------:R-:W-:Y:S01]  /*1d80*/  LEA.HI R5, R5, R0, RZ, 0x5 ;  /* 0x0000000005057211 */ /* 0x000fe200078f28ff */
[----:B------:R-:W-:Y:S01]  /*1d90*/  IMAD.SHL.U32 R0, R7, 0x8, RZ ;  /* 0x0000000807007824 */ /* 0x000fe200078e00ff */
[----:B------:R-:W-:Y:S01]  /*1da0*/  LOP3.LUT R37, R37, R6, RZ, 0x3c, !PT ;  /* 0x0000000625257212 */ /* 0x000fe200078e3cff */
[----:B------:R-:W-:-:S05]  /*1db0*/  IMAD.SHL.U32 R6, R6, 0x80, RZ ;  /* 0x0000008006067824 */ /* 0x000fca00078e00ff */
[----:B------:R-:W-:-:S04]  /*1dc0*/  LOP3.LUT R6, R6, 0xfffff800, RZ, 0xc0, !PT ;  /* 0xfffff80006067812 */ /* 0x000fc800078ec0ff */
[----:B------:R-:W-:Y:S02]  /*1dd0*/  LEA.HI R6, R37, R6, RZ, 0xb ;  /* 0x0000000625067211 */ /* 0x000fe400078f58ff */
[----:B--2---:R-:W-:Y:S01]  /*1de0*/  SHF.R.U32.HI R36, RZ, R35, R34 ;  /* 0x00000023ff247219 */ /* 0x004fe20000011622 */
[----:B------:R-:W-:Y:S01]  /*1df0*/  IMAD.SHL.U32 R35, R4, 0x40, RZ ;  /* 0x0000004004237824 */ /* 0x000fe200078e00ff */
[----:B------:R-:W-:Y:S01]  /*1e00*/  LOP3.LUT R34, R0, R7, RZ, 0x3c, !PT ;  /* 0x0000000700227212 */ /* 0x000fe200078e3cff */
[----:B------:R-:W-:Y:S01]  /*1e10*/  IMAD.SHL.U32 R7, R7, 0x2000, RZ ;  /* 0x0000200007077824 */ /* 0x000fe200078e00ff */
[----:B------:R-:W-:Y:S02]  /*1e20*/  LOP3.LUT R0, R36, 0xf, RZ, 0xc0, !PT ;  /* 0x0000000f24007812 */ /* 0x000fe400078ec0ff */
[----:B------:R-:W-:Y:S01]  /*1e30*/  LOP3.LUT R28, R35, R4, RZ, 0x3c, !PT ;  /* 0x00000004231c7212 */ /* 0x000fe200078e3cff */
[----:B------:R-:W-:Y:S01]  /*1e40*/  IMAD.SHL.U32 R4, R4, 0x40000, RZ ;  /* 0x0004000004047824 */ /* 0x000fe200078e00ff */
[----:B------:R-:W-:-:S02]  /*1e50*/  LOP3.LUT R35, R25, 0xf, R0, 0xe6, !PT ;  /* 0x0000000f19237812 */ /* 0x000fc400078ee600 */
[----:B------:R-:W-:Y:S02]  /*1e60*/  LOP3.LUT R7, R7, 0xfff00000, RZ, 0xc0, !PT ;  /* 0xfff0000007077812 */ /* 0x000fe400078ec0ff */
[----:B------:R-:W-:Y:S02]  /*1e70*/  LOP3.LUT R37, R4, 0xfff80000, RZ, 0xc0, !PT ;  /* 0xfff8000004257812 */ /* 0x000fe400078ec0ff */
[----:B------:R-:W-:Y:S02]  /*1e80*/  ISETP.NE.AND P0, PT, R35, 0xf, PT ;  /* 0x0000000f2300780c */ /* 0x000fe40003f05270 */
[----:B------:R-:W-:Y:S02]  /*1e90*/  LEA.HI R7, R34, R7, RZ, 0x14 ;  /* 0x0000000722077211 */ /* 0x000fe400078fa0ff */
[----:B------:R-:W-:Y:S02]  /*1ea0*/  LEA.HI R4, R28, R37, RZ, 0x13 ;  /* 0x000000251c047211 */ /* 0x000fe400078f98ff */
[----:B------:R-:W-:-:S02]  /*1eb0*/  LOP3.LUT R37, R5, R6, R7, 0x96, !PT ;  /* 0x0000000605257212 */ /* 0x000fc400078e9607 */
[----:B------:R-:W-:Y:S02]  /*1ec0*/  LOP3.LUT R34, R0, 0xf, RZ, 0x3c, !PT ;  /* 0x0000000f00227812 */ /* 0x000fe400078e3cff */
[----:B------:R-:W-:-:S03]  /*1ed0*/  LOP3.LUT R28, R37, R4, RZ, 0x3c, !PT ;  /* 0x00000004251c7212 */ /* 0x000fc600078e3cff */
[----:B------:R-:W-:Y:S02]  /*1ee0*/  @!P0 LOP3.LUT R35, R34, R25, RZ, 0xc0, !PT ;  /* 0x0000001922238212 */ /* 0x000fe400078ec0ff */
[----:B------:R-:W-:-:S04]  /*1ef0*/  LOP3.LUT P1, RZ, R28, 0x2, RZ, 0xc0, !PT ;  /* 0x000000021cff7812 */ /* 0x000fc8000782c0ff */
[----:B------:R-:W-:-:S04]  /*1f00*/  SEL R34, R35, R0, !P1 ;  /* 0x0000000023227207 */ /* 0x000fc80004800000 */
[--C-:B------:R-:W-:Y:S01]  /*1f10*/  SHF.R.U32.HI R43, RZ, 0x2, R34.reuse ;  /* 0x00000002ff2b7819 */ /* 0x100fe20000011622 */
[--C-:B------:R-:W-:Y:S01]  /*1f20*/  IMAD R39, R12, 0x7, R34.reuse ;  /* 0x000000070c277824 */ /* 0x100fe200078e0222 */
[----:B------:R-:W-:-:S04]  /*1f30*/  SHF.R.U32.HI R41, RZ, 0x1, R34 ;  /* 0x00000001ff297819 */ /* 0x000fc80000011622 */
[----:B------:R-:W-:Y:S02]  /*1f40*/  LOP3.LUT R37, R39, 0x1ff, RZ, 0xc0, !PT ;  /* 0x000001ff27257812 */ /* 0x000fe400078ec0ff */
[----:B------:R-:W-:Y:S02]  /*1f50*/  SHF.R.U32.HI R40, RZ, 0x1, R39 ;  /* 0x00000001ff287819 */ /* 0x000fe40000011627 */
[--C-:B------:R-:W-:Y:S02]  /*1f60*/  SHF.R.U32.HI R38, RZ, 0x1, R37.reuse ;  /* 0x00000001ff267819 */ /* 0x100fe40000011625 */
[----:B------:R-:W-:-:S04]  /*1f70*/  SHF.R.U32.HI R36, RZ, 0x2, R37 ;  /* 0x00000002ff247819 */ /* 0x000fc80000011625 */
[----:B------:R-:W-:-:S04]  /*1f80*/  LOP3.LUT R38, R36, R39, R38, 0xfe, !PT ;  /* 0x0000002724267212 */ /* 0x000fc800078efe26 */
[----:B------:R-:W-:Y:S02]  /*1f90*/  LOP3.LUT R42, R43, R34, R38, 0x40, !PT ;  /* 0x000000222b2a7212 */ /* 0x000fe400078e4026 */
[----:B------:R-:W-:Y:S02]  /*1fa0*/  LOP3.LUT R38, R41, R43, R34, 0xfe, !PT ;  /* 0x0000002b29267212 */ /* 0x000fe400078efe22 */
[----:B------:R-:W-:Y:S02]  /*1fb0*/  LOP3.LUT R42, R42, R41, RZ, 0xc0, !PT ;  /* 0x000000292a2a7212 */ /* 0x000fe400078ec0ff */
[----:B------:R-:W-:-:S04]  /*1fc0*/  LOP3.LUT R39, R39, R40, R38, 0x40, !PT ;  /* 0x0000002827277212 */ /* 0x000fc800078e4026 */
[----:B------:R-:W-:Y:S02]  /*1fd0*/  LOP3.LUT R39, R42, R39, R36, 0xf8, !PT ;  /* 0x000000272a277212 */ /* 0x000fe400078ef824 */
[----:B------:R-:W-:Y:S02]  /*1fe0*/  SEL R36, R0, R35, !P1 ;  /* 0x0000002300247207 */ /* 0x000fe40004800000 */
[----:B------:R-:W-:-:S13]  /*1ff0*/  LOP3.LUT P0, RZ, R39, 0x49, RZ, 0xc0, !PT ;  /* 0x0000004927ff7812 */ /* 0x000fda000780c0ff */
[----:B------:R-:W-:Y:S05]  /*2000*/  @P0 BRA `(.L_x_13) ;  /* 0x0000000000540947 */ /* 0x000fea0003800000 */
[----:B------:R-:W-:-:S04]  /*2010*/  IMAD R37, R14, 0x200, R37 ;  /* 0x000002000e257824 */ /* 0x000fc800078e0225 */
[----:B------:R-:W-:Y:S01]  /*2020*/  VIADD R38, R37, UR5 ;  /* 0x0000000525267c36 */ /* 0x000fe20008000000 */
[----:B------:R-:W0:Y:S02]  /*2030*/  LDS.U8 R0, [R37+UR5] ;  /* 0x0000000525007984 */ /* 0x000e240008000000 */
[----:B0-----:R-:W-:-:S13]  /*2040*/  ISETP.NE.AND P0, PT, R0, RZ, PT ;  /* 0x000000ff0000720c */ /* 0x001fda0003f05270 */
[----:B------:R-:W-:Y:S05]  /*2050*/  @P0 BRA `(.L_x_13) ;  /* 0x0000000000400947 */ /* 0x000fea0003800000 */
[----:B------:R-:W-:Y:S01]  /*2060*/  IMAD.IADD R32, R33, 0x1, R32 ;  /* 0x0000000121207824 */ /* 0x000fe200078e0220 */
[----:B------:R-:W-:Y:S02]  /*2070*/  SHF.R.U32.HI R28, RZ, 0x2, R28 ;  /* 0x00000002ff1c7819 */ /* 0x000fe4000001161c */
[----:B------:R-:W-:Y:S02]  /*2080*/  SHF.R.U32.HI R26, RZ, 0x6, R26 ;  /* 0x00000006ff1a7819 */ /* 0x000fe4000001161a */
[----:B------:R-:W-:Y:S02]  /*2090*/  ISETP.NE.AND P0, PT, R32, 0x80, PT ;  /* 0x000000802000780c */ /* 0x000fe40003f05270 */
[----:B------:R-:W-:-:S11]  /*20a0*/  LOP3.LUT R28, R28, 0x1, RZ, 0xc0, !PT ;  /* 0x000000011c1c7812 */ /* 0x000fd600078ec0ff */
[----:B------:R-:W-:-:S04]  /*20b0*/  @P0 LOP3.LUT R28, R26, 0x1, RZ, 0xc0, !PT ;  /* 0x000000011a1c0812 */ /* 0x000fc800078ec0ff */
[C---:B------:R-:W-:Y:S02]  /*20c0*/  ISETP.NE.AND P0, PT, R28.reuse, RZ, PT ;  /* 0x000000ff1c00720c */ /* 0x040fe40003f05270 */
[----:B------:R-:W-:-:S11]  /*20d0*/  ISETP.NE.AND P1, PT, R28, RZ, PT ;  /* 0x000000ff1c00720c */ /* 0x000fd60003f25270 */
[C---:B------:R-:W-:Y:S02]  /*20e0*/  @P0 LOP3.LUT R0, R34.reuse, 0x10, R23, 0xf8, !PT ;  /* 0x0000001022000812 */ /* 0x040fe400078ef817 */
[----:B------:R-:W-:Y:S02]  /*20f0*/  @!P0 LOP3.LUT R0, R34, 0x70, R25, 0xf8, !PT ;  /* 0x0000007022008812 */ /* 0x000fe400078ef819 */
[----:B------:R-:W-:Y:S02]  /*2100*/  @!P0 SHF.R.U32.HI R25, RZ, 0x1, R31 ;  /* 0x00000001ff198819 */ /* 0x000fe4000001161f */
[----:B------:R-:W-:Y:S01]  /*2110*/  @!P0 LOP3.LUT R30, R30, 0x5f, RZ, 0xc0, !PT ;  /* 0x0000005f1e1e8812 */ /* 0x000fe200078ec0ff */
[----:B------:R0:W-:Y:S01]  /*2120*/  STS.U8 [R27], R0 ;  /* 0x000000001b007388 */ /* 0x0001e20000000000 */
[----:B------:R-:W-:-:S05]  /*2130*/  LOP3.LUT R25, R36, 0x10, R25, 0xf8, !PT ;  /* 0x0000001024197812 */ /* 0x000fca00078ef819 */
[----:B------:R0:W-:Y:S04]  /*2140*/  STS.U8 [R38], R25 ;  /* 0x0000001926007388 */ /* 0x0001e80000000000 */
[----:B------:R0:W-:Y:S02]  /*2150*/  @!P1 STS.U8 [R29], R30 ;  /* 0x0000001e1d009388 */ /* 0x0001e40000000000 */
.L_x_13:
[----:B------:R-:W-:Y:S05]  /*2160*/  BSYNC.RECONVERGENT B0 ;  /* 0x0000000000007941 */ /* 0x000fea0003800200 */
.L_x_12:
[----:B------:R-:W-:Y:S01]  /*2170*/  IMAD.SHL.U32 R23, R16, 0x40, RZ ;  /* 0x0000004010177824 */ /* 0x000fe200078e00ff */
[----:B0-----:R-:W-:Y:S01]  /*2180*/  LOP3.LUT R0, R24, R15, RZ, 0x3c, !PT ;  /* 0x0000000f18007212 */ /* 0x001fe200078e3cff */
[----:B------:R-:W-:Y:S01]  /*2190*/  IMAD.SHL.U32 R21, R21, 0x4, RZ ;  /* 0x0000000415157824 */ /* 0x000fe200078e00ff */
[----:B------:R-:W-:Y:S01]  /*21a0*/  BAR.SYNC.DEFER_BLOCKING 0x0 ;  /* 0x0000000000007b1d */ /* 0x000fe20000010000 */
[C---:B------:R-:W-:Y:S01]  /*21b0*/  IMAD.SHL.U32 R25, R20.reuse, 0x2000, RZ ;  /* 0x0000200014197824 */ /* 0x040fe200078e00ff */
[----:B------:R-:W-:Y:S01]  /*21c0*/  LOP3.LUT R15, R23, R16, RZ, 0x3c, !PT ;  /* 0x00000010170f7212 */ /* 0x000fe200078e3cff */
[----:B------:R-:W-:Y:S01]  /*21d0*/  IMAD.SHL.U32 R16, R17, 0x8, RZ ;  /* 0x0000000811107824 */ /* 0x000fe200078e00ff */
[----:B------:R-:W-:Y:S01]  /*21e0*/  SHF.R.U32.HI R0, RZ, 0x19, R0 ;  /* 0x00000019ff007819 */ /* 0x000fe20000011600 */
[----:B------:R-:W-:Y:S01]  /*21f0*/  IMAD.SHL.U32 R20, R20, 0x80, RZ ;  /* 0x0000008014147824 */ /* 0x000fe200078e00ff */
[----:B------:R-:W-:Y:S01]  /*2200*/  LOP3.LUT R23, R21, 0xffffffe0, RZ, 0xc0, !PT ;  /* 0xffffffe015177812 */ /* 0x000fe200078ec0ff */
[----:B------:R-:W-:Y:S01]  /*2210*/  IMAD.SHL.U32 R19, R19, 0x2000, RZ ;  /* 0x0000200013137824 */ /* 0x000fe200078e00ff */
[----:B------:R-:W-:Y:S01]  /*2220*/  LOP3.LUT R17, R16, R17, RZ, 0x3c, !PT ;  /* 0x0000001110117212 */ /* 0x000fe200078e3cff */
[----:B------:R-:W-:Y:S01]  /*2230*/  IMAD.SHL.U32 R18, R18, 0x40000, RZ ;  /* 0x0004000012127824 */ /* 0x000fe200078e00ff */
[----:B------:R-:W-:Y:S01]  /*2240*/  LOP3.LUT R26, R23, 0x1f, R0, 0xf8, !PT ;  /* 0x0000001f171a7812 */ /* 0x000fe200078ef800 */
[----:B------:R-:W-:Y:S01]  /*2250*/  BSSY.RECONVERGENT B0, `(.L_x_14) ;  /* 0x0000086000007945 */ /* 0x000fe20003800200 */
[----:B------:R-:W-:-:S02]  /*2260*/  LOP3.LUT R25, R25, R22, RZ, 0x3c, !PT ;  /* 0x0000001619197212 */ /* 0x000fc400078e3cff */
[----:B------:R-:W-:Y:S02]  /*2270*/  LOP3.LUT R16, R20, 0xfffff800, RZ, 0xc0, !PT ;  /* 0xfffff80014107812 */ /* 0x000fe400078ec0ff */
[----:B------:R-:W-:Y:S02]  /*2280*/  SHF.R.U32.HI R0, RZ, 0xc, R17 ;  /* 0x0000000cff007819 */ /* 0x000fe40000011611 */
[----:B------:R-:W-:Y:S02]  /*2290*/  LEA.HI R29, R25, R16, RZ, 0xb ;  /* 0x00000010191d7211 */ /* 0x000fe400078f58ff */
[----:B------:R-:W-:Y:S02]  /*22a0*/  SHF.R.U32.HI R15, RZ, 0xd, R15 ;  /* 0x0000000dff0f7819 */ /* 0x000fe4000001160f */
[----:B------:R-:W-:Y:S02]  /*22b0*/  LOP3.LUT R22, R0, 0xfff00000, R19, 0xf8, !PT ;  /* 0xfff0000000167812 */ /* 0x000fe400078ef813 */
[----:B------:R-:W-:-:S02]  /*22c0*/  LOP3.LUT R27, R15, 0xfff80000, R18, 0xf8, !PT ;  /* 0xfff800000f1b7812 */ /* 0x000fc400078ef812 */
[----:B------:R-:W-:Y:S01]  /*22d0*/  LOP3.LUT R16, R29, R22, R26, 0x96, !PT ;  /* 0x000000161d107212 */ /* 0x000fe200078e961a */
[----:B------:R-:W-:Y:S01]  /*22e0*/  IMAD.SHL.U32 R19, R22, 0x8, RZ ;  /* 0x0000000816137824 */ /* 0x000fe200078e00ff */
[----:B------:R-:W-:Y:S01]  /*22f0*/  LOP3.LUT R21, R21, R24, RZ, 0x3c, !PT ;  /* 0x0000001815157212 */ /* 0x000fe200078e3cff */
[----:B------:R-:W-:Y:S01]  /*2300*/  IMAD.SHL.U32 R24, R0, 0x2000, RZ ;  /* 0x0000200000187824 */ /* 0x000fe200078e00ff */
[----:B------:R-:W-:Y:S01]  /*2310*/  LOP3.LUT R16, R16, R27, RZ, 0x3c, !PT ;  /* 0x0000001b10107212 */ /* 0x000fe200078e3cff */
[----:B------:R-:W-:Y:S01]  /*2320*/  IMAD.SHL.U32 R0, R15, 0x40000, RZ ;  /* 0x000400000f007824 */ /* 0x000fe200078e00ff */
[----:B------:R-:W-:Y:S01]  /*2330*/  LOP3.LUT R22, R19, R22, RZ, 0x3c, !PT ;  /* 0x0000001613167212 */ /* 0x000fe200078e3cff */
[----:B------:R-:W-:Y:S01]  /*2340*/  IMAD.SHL.U32 R19, R29, 0x80, RZ ;  /* 0x000000801d137824 */ /* 0x000fe200078e00ff */
[----:B------:R-:W-:Y:S01]  /*2350*/  SHF.R.U32.HI R21, RZ, 0x19, R21 ;  /* 0x00000019ff157819 */ /* 0x000fe20000011615 */
[----:B------:R-:W-:-:S04]  /*2360*/  IMAD.HI.U32 R17, R16, 0x2f684bdb, RZ ;  /* 0x2f684bdb10117827 */ /* 0x000fc800078e00ff */
[----:B------:R-:W-:-:S05]  /*2370*/  IMAD.IADD R18, R16, 0x1, -R17 ;  /* 0x0000000110127824 */ /* 0x000fca00078e0a11 */
[----:B------:R-:W-:Y:S01]  /*2380*/  LEA.HI R18, R18, R17, RZ, 0x1f ;  /* 0x0000001112127211 */ /* 0x000fe200078ff8ff */
[----:B------:R-:W-:-:S03]  /*2390*/  IMAD.SHL.U32 R17, R29, 0x2000, RZ ;  /* 0x000020001d117824 */ /* 0x000fc600078e00ff */
[----:B------:R-:W-:Y:S02]  /*23a0*/  SHF.R.U32.HI R23, RZ, 0x4, R18 ;  /* 0x00000004ff177819 */ /* 0x000fe40000011612 */
[----:B------:R-:W-:Y:S02]  /*23b0*/  LOP3.LUT R17, R17, R20, RZ, 0x3c, !PT ;  /* 0x0000001411117212 */ /* 0x000fe400078e3cff */
[----:B------:R-:W-:Y:S01]  /*23c0*/  LOP3.LUT R20, R19, 0xfffff800, RZ, 0xc0, !PT ;  /* 0xfffff80013147812 */ /* 0x000fe200078ec0ff */
[----:B------:R-:W-:Y:S01]  /*23d0*/  IMAD R23, R23, -0x1b, R16 ;  /* 0xffffffe517177824 */ /* 0x000fe200078e0210 */
[----:B------:R-:W-:Y:S01]  /*23e0*/  LOP3.LUT R19, R0, 0xfff80000, RZ, 0xc0, !PT ;  /* 0xfff8000000137812 */ /* 0x000fe200078ec0ff */
[----:B------:R-:W-:Y:S01]  /*23f0*/  IMAD.SHL.U32 R16, R27, 0x40, RZ ;  /* 0x000000401b107824 */ /* 0x000fe200078e00ff */
[----:B------:R-:W-:Y:S01]  /*2400*/  LEA.HI R15, R17, R20, RZ, 0xb ;  /* 0x00000014110f7211 */ /* 0x000fe200078f58ff */
[----:B------:R-:W-:-:S03]  /*2410*/  IMAD R25, R23, 0x200, R8 ;  /* 0x0000020017197824 */ /* 0x000fc600078e0208 */
[----:B------:R-:W-:Y:S01]  /*2420*/  LOP3.LUT R18, R16, R27, RZ, 0x3c, !PT ;  /* 0x0000001b10127212 */ /* 0x000fe200078e3cff */
[----:B------:R-:W-:Y:S01]  /*2430*/  IMAD.SHL.U32 R16, R26, 0x4, RZ ;  /* 0x000000041a107824 */ /* 0x000fe200078e00ff */
[----:B------:R-:W0:Y:S01]  /*2440*/  LDS.U8 R28, [R25+UR5] ;  /* 0x00000005191c7984 */ /* 0x000e220008000000 */
[----:B------:R-:W-:Y:S01]  /*2450*/  LOP3.LUT R27, R24, 0xfff00000, RZ, 0xc0, !PT ;  /* 0xfff00000181b7812 */ /* 0x000fe200078ec0ff */
[----:B------:R-:W-:Y:S01]  /*2460*/  VIADD R20, R25, UR5 ;  /* 0x0000000519147c36 */ /* 0x000fe20008000000 */
[----:B------:R-:W-:Y:S02]  /*2470*/  LEA.HI R0, R18, R19, RZ, 0x13 ;  /* 0x0000001312007211 */ /* 0x000fe400078f98ff */
[----:B------:R-:W-:Y:S02]  /*2480*/  LOP3.LUT R16, R16, 0xffffffe0, RZ, 0xc0, !PT ;  /* 0xffffffe010107812 */ /* 0x000fe400078ec0ff */
[----:B------:R-:W-:Y:S02]  /*2490*/  LEA.HI R17, R22, R27, RZ, 0x14 ;  /* 0x0000001b16117211 */ /* 0x000fe400078fa0ff */
[----:B------:R-:W-:-:S04]  /*24a0*/  LOP3.LUT R16, R16, 0x1f, R21, 0xf8, !PT ;  /* 0x0000001f10107812 */ /* 0x000fc800078ef815 */
[----:B------:R-:W-:-:S04]  /*24b0*/  LOP3.LUT R19, R15, R17, R16, 0x96, !PT ;  /* 0x000000110f137212 */ /* 0x000fc800078e9610 */
[----:B------:R-:W-:-:S05]  /*24c0*/  LOP3.LUT R19, R19, R0, RZ, 0x3c, !PT ;  /* 0x0000000013137212 */ /* 0x000fca00078e3cff */
[----:B------:R-:W-:-:S04]  /*24d0*/  IMAD.HI.U32 R18, R19, 0x2f684bdb, RZ ;  /* 0x2f684bdb13127827 */ /* 0x000fc800078e00ff */
[----:B------:R-:W-:-:S05]  /*24e0*/  IMAD.IADD R21, R19, 0x1, -R18 ;  /* 0x0000000113157824 */ /* 0x000fca00078e0a12 */
[----:B------:R-:W-:-:S04]  /*24f0*/  LEA.HI R21, R21, R18, RZ, 0x1f ;  /* 0x0000001215157211 */ /* 0x000fc800078ff8ff */
[----:B------:R-:W-:Y:S02]  /*2500*/  SHF.R.U32.HI R18, RZ, 0x4, R21 ;  /* 0x00000004ff127819 */ /* 0x000fe40000011615 */
[----:B0-----:R-:W-:-:S03]  /*2510*/  ISETP.NE.AND P0, PT, R28, RZ, PT ;  /* 0x000000ff1c00720c */ /* 0x001fc60003f05270 */
[----:B------:R-:W-:-:S04]  /*2520*/  IMAD R19, R18, -0x1b, R19 ;  /* 0xffffffe512137824 */ /* 0x000fc800078e0213 */
[----:B------:R-:W-:-:S06]  /*2530*/  IMAD R18, R19, 0x200, R8 ;  /* 0x0000020013127824 */ /* 0x000fcc00078e0208 */
[----:B------:R-:W-:Y:S05]  /*2540*/  @!P0 BRA `(.L_x_15) ;  /* 0x0000000400588947 */ /* 0x000fea0003800000 */
[----:B------:R-:W-:-:S05]  /*2550*/  PRMT R26, R23, 0x9910, RZ ;  /* 0x00009910171a7816 */ /* 0x000fca00000000ff */
[C---:B------:R-:W-:Y:S02]  /*2560*/  IMAD R21, R26.reuse, 0xab, RZ ;  /* 0x000000ab1a157824 */ /* 0x040fe400078e02ff */
[----:B------:R-:W-:-:S03]  /*2570*/  IMAD R26, R26, 0x39, RZ ;  /* 0x000000391a1a7824 */ /* 0x000fc600078e02ff */
        /* <DEDUP_REMOVED lines=9> */
[----:B------:R-:W-:-:S03]  /*2610*/  PRMT R22, R22, 0x9910, RZ ;  /* 0x0000991016167816 */ /* 0x000fc600000000ff */
[----:B------:R-:W-:Y:S01]  /*2620*/  IMAD.MOV.U32 R21, RZ, RZ, R24 ;  /* 0x000000ffff157224 */ /* 0x000fe200078e0018 */
[----:B------:R-:W-:Y:S01]  /*2630*/  PRMT R24, R29, 0x7710, RZ ;  /* 0x000077101d187816 */ /* 0x000fe200000000ff */
[----:B------:R-:W-:-:S03]  /*2640*/  IMAD.MOV.U32 R29, RZ, RZ, R22 ;  /* 0x000000ffff1d7224 */ /* 0x000fc600078e0016 */
[----:B------:R-:W-:Y:S01]  /*2650*/  SHF.R.U32.HI R22, RZ, 0x3, R21 ;  /* 0x00000003ff167819 */ /* 0x000fe20000011615 */
[----:B------:R-:W-:Y:S01]  /*2660*/  IMAD.IADD R24, R23, 0x1, R24 ;  /* 0x0000000117187824 */ /* 0x000fe200078e0218 */
[----:B------:R-:W-:Y:S01]  /*2670*/  LOP3.LUT R23, R21, 0x1, RZ, 0xc0, !PT ;  /* 0x0000000115177812 */ /* 0x000fe200078ec0ff */
[----:B------:R-:W-:Y:S01]  /*2680*/  IMAD R29, R29, 0x3, RZ ;  /* 0x000000031d1d7824 */ /* 0x000fe200078e02ff */
[----:B------:R-:W-:Y:S02]  /*2690*/  LOP3.LUT R22, R22, 0x1, RZ, 0xc0, !PT ;  /* 0x0000000116167812 */ /* 0x000fe400078ec0ff */
[----:B------:R-:W-:Y:S01]  /*26a0*/  LOP3.LUT R24, R24, 0xff, RZ, 0xc0, !PT ;  /* 0x000000ff18187812 */ /* 0x000fe200078ec0ff */
[----:B------:R-:W-:-:S03]  /*26b0*/  IMAD.MOV R29, RZ, RZ, -R29 ;  /* 0x000000ffff1d7224 */ /* 0x000fc600078e0a1d */
[----:B------:R-:W-:Y:S02]  /*26c0*/  IADD3 R24, PT, PT, R24, R23, -R22 ;  /* 0x0000001718187210 */ /* 0x000fe40007ffe816 */
[----:B------:R-:W-:Y:S02]  /*26d0*/  PRMT R32, R29, 0x7710, RZ ;  /* 0x000077101d207816 */ /* 0x000fe400000000ff */
[----:B------:R-:W-:Y:S01]  /*26e0*/  SHF.R.U32.HI R23, RZ, 0x1, R21 ;  /* 0x00000001ff177819 */ /* 0x000fe20000011615 */
[C---:B------:R-:W-:Y:S01]  /*26f0*/  VIADD R30, R24.reuse, 0x1 ;  /* 0x00000001181e7836 */ /* 0x040fe20000000000 */
[----:B------:R-:W-:Y:S01]  /*2700*/  IADD3 R29, PT, PT, -R24, 0x3, RZ ;  /* 0x00000003181d7810 */ /* 0x000fe20007ffe1ff */
[----:B------:R-:W-:Y:S01]  /*2710*/  IMAD.IADD R27, R27, 0x1, R32 ;  /* 0x000000011b1b7824 */ /* 0x000fe200078e0220 */
[----:B------:R-:W-:Y:S02]  /*2720*/  LOP3.LUT R32, R26, 0xffff, RZ, 0xc0, !PT ;  /* 0x0000ffff1a207812 */ /* 0x000fe400078ec0ff */
[----:B------:R-:W-:-:S02]  /*2730*/  LEA.HI R31, R30, R25, RZ, 0x1e ;  /* 0x000000191e1f7211 */ /* 0x000fc400078ff0ff */
[----:B------:R-:W-:Y:S02]  /*2740*/  LOP3.LUT R25, R23, 0x1, RZ, 0xc0, !PT ;  /* 0x0000000117197812 */ /* 0x000fe400078ec0ff */
[----:B------:R-:W-:Y:S02]  /*2750*/  LOP3.LUT R27, R27, 0xff, RZ, 0xc0, !PT ;  /* 0x000000ff1b1b7812 */ /* 0x000fe400078ec0ff */
[----:B------:R-:W-:Y:S02]  /*2760*/  SHF.R.U32.HI R30, RZ, 0x2, R29 ;  /* 0x00000002ff1e7819 */ /* 0x000fe4000001161d */
[----:B------:R-:W-:Y:S02]  /*2770*/  IADD3 R25, PT, PT, R27, R25, -R22 ;  /* 0x000000191b197210 */ /* 0x000fe40007ffe816 */
[----:B------:R-:W-:Y:S01]  /*2780*/  SHF.R.U32.HI R26, RZ, 0x2, R21 ;  /* 0x00000002ff1a7819 */ /* 0x000fe20000011615 */
[----:B------:R-:W-:Y:S01]  /*2790*/  IMAD R31, R30, 0x7, R31 ;  /* 0x000000071e1f7824 */ /* 0x000fe200078e021f */
[----:B------:R-:W-:-:S02]  /*27a0*/  SHF.R.U32.HI R29, RZ, 0x9, R32 ;  /* 0x00000009ff1d7819 */ /* 0x000fc40000011620 */
[----:B------:R-:W-:Y:S02]  /*27b0*/  LEA R30, R25, 0x2, 0x1 ;  /* 0x00000002191e7811 */ /* 0x000fe400078e08ff */
[----:B------:R-:W-:Y:S02]  /*27c0*/  LOP3.LUT R27, R26, 0x1, RZ, 0xc0, !PT ;  /* 0x000000011a1b7812 */ /* 0x000fe400078ec0ff */
[----:B------:R-:W-:Y:S02]  /*27d0*/  LOP3.LUT R29, R29, 0xffff, RZ, 0xc0, !PT ;  /* 0x0000ffff1d1d7812 */ /* 0x000fe400078ec0ff */
[----:B------:R-:W-:Y:S02]  /*27e0*/  IADD3 R26, PT, PT, -R25, 0x3, RZ ;  /* 0x00000003191a7810 */ /* 0x000fe40007ffe1ff */
[----:B------:R-:W-:Y:S02]  /*27f0*/  LOP3.LUT R30, R30, 0xfffffff8, RZ, 0xc0, !PT ;  /* 0xfffffff81e1e7812 */ /* 0x000fe400078ec0ff */
[----:B------:R-:W-:-:S02]  /*2800*/  IADD3 R27, PT, PT, R29, R27, -R22 ;  /* 0x0000001b1d1b7210 */ /* 0x000fc40007ffe816 */
[----:B------:R-:W-:Y:S01]  /*2810*/  SHF.R.U32.HI R26, RZ, 0x2, R26 ;  /* 0x00000002ff1a7819 */ /* 0x000fe2000001161a */
[----:B------:R-:W-:Y:S01]  /*2820*/  IMAD.IADD R31, R30, 0x1, R31 ;  /* 0x000000011e1f7824 */ /* 0x000fe200078e021f */
[C---:B------:R-:W-:Y:S02]  /*2830*/  LEA R22, R27.reuse, 0x10, 0x4 ;  /* 0x000000101b167811 */ /* 0x040fe400078e20ff */
[----:B------:R-:W-:Y:S01]  /*2840*/  IADD3 R29, PT, PT, -R27, 0x3, RZ ;  /* 0x000000031b1d7810 */ /* 0x000fe20007ffe1ff */
[----:B------:R-:W-:Y:S01]  /*2850*/  IMAD R31, R26, 0x38, R31 ;  /* 0x000000381a1f7824 */ /* 0x000fe200078e021f */
[----:B------:R-:W-:Y:S01]  /*2860*/  LOP3.LUT R22, R22, 0xffffffc0, RZ, 0xc0, !PT ;  /* 0xffffffc016167812 */ /* 0x000fe200078ec0ff */
[----:B------:R-:W-:Y:S01]  /*2870*/  IMAD R26, R25, 0x3, R24 ;  /* 0x00000003191a7824 */ /* 0x000fe200078e0218 */
[----:B------:R-:W-:-:S03]  /*2880*/  SHF.R.U32.HI R29, RZ, 0x2, R29 ;  /* 0x00000002ff1d7819 */ /* 0x000fc6000001161d */
[----:B------:R-:W-:Y:S02]  /*2890*/  IMAD.IADD R22, R22, 0x1, R31 ;  /* 0x0000000116167824 */ /* 0x000fe400078e021f */
[----:B------:R-:W-:Y:S02]  /*28a0*/  IMAD R26, R27, 0x9, R26 ;  /* 0x000000091b1a7824 */ /* 0x000fe400078e021a */
[----:B------:R-:W-:-:S05]  /*28b0*/  IMAD R24, R29, 0x1c0, R22 ;  /* 0x000001c01d187824 */ /* 0x000fca00078e0216 */
[----:B------:R-:W-:-:S04]  /*28c0*/  LOP3.LUT R25, R24, 0x1ff, RZ, 0xc0, !PT ;  /* 0x000001ff18197812 */ /* 0x000fc800078ec0ff */
[--C-:B------:R-:W-:Y:S01]  /*28d0*/  SHF.R.U32.HI R27, RZ, 0x1, R25.reuse ;  /* 0x00000001ff1b7819 */ /* 0x100fe20000011619 */
[--C-:B------:R-:W-:Y:S01]  /*28e0*/  IMAD R29, R26, 0x200, R25.reuse ;  /* 0x000002001a1d7824 */ /* 0x100fe200078e0219 */
[----:B------:R-:W-:Y:S02]  /*28f0*/  SHF.R.U32.HI R25, RZ, 0x2, R25 ;  /* 0x00000002ff197819 */ /* 0x000fe40000011619 */
[----:B------:R-:W-:Y:S02]  /*2900*/  SHF.R.U32.HI R26, RZ, 0x1, R24 ;  /* 0x00000001ff1a7819 */ /* 0x000fe40000011618 */
[----:B------:R-:W0:Y:S01]  /*2910*/  LDS.S8 R22, [R29+UR5] ;  /* 0x000000051d167984 */ /* 0x000e220008000200 */
[----:B------:R-:W-:Y:S02]  /*2920*/  LOP3.LUT R27, R25, R24, R27, 0xfe, !PT ;  /* 0x00000018191b7212 */ /* 0x000fe400078efe1b */
[----:B------:R-:W-:Y:S02]  /*2930*/  LOP3.LUT R26, R24, R26, R11, 0x40, !PT ;  /* 0x0000001a181a7212 */ /* 0x000fe400078e400b */
[----:B------:R-:W-:-:S02]  /*2940*/  LOP3.LUT R30, R10, R13, R27, 0x40, !PT ;  /* 0x0000000d0a1e7212 */ /* 0x000fc400078e401b */
[----:B------:R-:W-:Y:S02]  /*2950*/  LOP3.LUT R24, R21, 0x40, RZ, 0xc0, !PT ;  /* 0x0000004015187812 */ /* 0x000fe400078ec0ff */
[----:B------:R-:W-:-:S04]  /*2960*/  LOP3.LUT R30, R30, R9, RZ, 0xc0, !PT ;  /* 0x000000091e1e7212 */ /* 0x000fc800078ec0ff */
[----:B------:R-:W-:-:S04]  /*2970*/  LOP3.LUT R26, R30, R26, R25, 0xf8, !PT ;  /* 0x0000001a1e1a7212 */ /* 0x000fc800078ef819 */
[----:B------:R-:W-:Y:S02]  /*2980*/  LOP3.LUT P0, RZ, R26, 0x49, RZ, 0xc0, !PT ;  /* 0x000000491aff7812 */ /* 0x000fe4000780c0ff */
[----:B0-----:R-:W-:-:S05]  /*2990*/  LOP3.LUT R27, R22, 0x40, RZ, 0xc0, !PT ;  /* 0x00000040161b7812 */ /* 0x001fca00078ec0ff */
[----:B------:R-:W-:-:S05]  /*29a0*/  IMAD.IADD R24, R24, 0x1, R27 ;  /* 0x0000000118187824 */ /* 0x000fca00078e021b */
[----:B------:R-:W-:Y:S01]  /*29b0*/  ISETP.NE.OR P0, PT, R24, 0x40, P0 ;  /* 0x000000401800780c */ /* 0x000fe20000705670 */
[----:B------:R-:W-:-:S12]  /*29c0*/  VIADD R24, R29, UR5 ;  /* 0x000000051d187c36 */ /* 0x000fd80008000000 */
        /* <DEDUP_REMOVED lines=14> */
.L_x_15:
[----:B------:R-:W-:Y:S05]  /*2ab0*/  BSYNC.RECONVERGENT B0 ;  /* 0x0000000000007941 */ /* 0x000fea0003800200 */
.L_x_14:
[----:B------:R-:W-:Y:S01]  /*2ac0*/  BAR.SYNC.DEFER_BLOCKING 0x0 ;  /* 0x0000000000007b1d */ /* 0x000fe20000010000 */
[----:B0-----:R-:W-:-:S05]  /*2ad0*/  VIADD R20, R18, UR5 ;  /* 0x0000000512147c36 */ /* 0x001fca0008000000 */
[----:B------:R-:W-:Y:S01]  /*2ae0*/  BSSY.RECONVERGENT B0, `(.L_x_16) ;  /* 0x00000aa000007945 */ /* 0x000fe20003800200 */
[----:B------:R-:W0:Y:S02]  /*2af0*/  LDS.U8 R29, [R18+UR5] ;  /* 0x00000005121d7984 */ /* 0x000e240008000000 */
[----:B0-----:R-:W-:-:S13]  /*2b00*/  ISETP.NE.AND P0, PT, R29, RZ, PT ;  /* 0x000000ff1d00720c */ /* 0x001fda0003f05270 */
[----:B------:R-:W-:Y:S05]  /*2b10*/  @!P0 BRA `(.L_x_17) ;  /* 0x0000000800988947 */ /* 0x000fea0003800000 */
[----:B------:R-:W-:-:S05]  /*2b20*/  PRMT R26, R19, 0x9910, RZ ;  /* 0x00009910131a7816 */ /* 0x000fca00000000ff */
[C---:B------:R-:W-:Y:S02]  /*2b30*/  IMAD R21, R26.reuse, 0xab, RZ ;  /* 0x000000ab1a157824 */ /* 0x040fe400078e02ff */
[----:B------:R-:W-:-:S03]  /*2b40*/  IMAD R26, R26, 0x39, RZ ;  /* 0x000000391a1a7824 */ /* 0x000fc600078e02ff */
[----:B------:R-:W-:Y:S02]  /*2b50*/  LOP3.LUT R21, R21, 0xffff, RZ, 0xc0, !PT ;  /* 0x0000ffff15157812 */ /* 0x000fe400078ec0ff */
[----:B------:R-:W-:Y:S02]  /*2b60*/  LOP3.LUT R31, R26, 0xffff, RZ, 0xc0, !PT ;  /* 0x0000ffff1a1f7812 */ /* 0x000fe400078ec0ff */
[----:B------:R-:W-:-:S04]  /*2b70*/  SHF.R.U32.HI R24, RZ, 0x9, R21 ;  /* 0x00000009ff187819 */ /* 0x000fc80000011615 */
[----:B------:R-:W-:-:S05]  /*2b80*/  PRMT R23, R24, 0x9910, RZ ;  /* 0x0000991018177816 */ /* 0x000fca00000000ff */
[----:B------:R-:W-:-:S05]  /*2b90*/  IMAD R21, R23, 0x56, RZ ;  /* 0x0000005617157824 */ /* 0x000fca00078e02ff */
[----:B------:R-:W-:-:S04]  /*2ba0*/  LOP3.LUT R21, R21, 0xffff, RZ, 0xc0, !PT ;  /* 0x0000ffff15157812 */ /* 0x000fc800078ec0ff */
[----:B------:R-:W-:Y:S01]  /*2bb0*/  SHF.R.U32.HI R22, RZ, 0x8, R21 ;  /* 0x00000008ff167819 */ /* 0x000fe20000011615 */
[----:B------:R-:W-:Y:S01]  /*2bc0*/  IMAD R21, R23, 0x3, RZ ;  /* 0x0000000317157824 */ /* 0x000fe200078e02ff */
[----:B------:R-:W-:Y:S02]  /*2bd0*/  PRMT R23, R29, 0x8880, RZ ;  /* 0x000088801d177816 */ /* 0x000fe400000000ff */
[----:B------:R-:W-:Y:S01]  /*2be0*/  PRMT R22, R22, 0x9910, RZ ;  /* 0x0000991016167816 */ /* 0x000fe200000000ff */
[----:B------:R-:W-:Y:S02]  /*2bf0*/  IMAD.MOV R28, RZ, RZ, -R21 ;  /* 0x000000ffff1c7224 */ /* 0x000fe400078e0a15 */
[----:B------:R-:W-:Y:S02]  /*2c00*/  IMAD.MOV.U32 R21, RZ, RZ, R23 ;  /* 0x000000ffff157224 */ /* 0x000fe400078e0017 */
[----:B------:R-:W-:Y:S01]  /*2c10*/  IMAD R22, R22, 0x3, RZ ;  /* 0x0000000316167824 */ /* 0x000fe200078e02ff */
[----:B------:R-:W-:-:S02]  /*2c20*/  PRMT R28, R28, 0x7710, RZ ;  /* 0x000077101c1c7816 */ /* 0x000fc400000000ff */
[----:B------:R-:W-:Y:S01]  /*2c30*/  SHF.R.U32.HI R25, RZ, 0x3, R21 ;  /* 0x00000003ff197819 */ /* 0x000fe20000011615 */
[----:B------:R-:W-:Y:S01]  /*2c40*/  IMAD.MOV R27, RZ, RZ, -R22 ;  /* 0x000000ffff1b7224 */ /* 0x000fe200078e0a16 */
[----:B------:R-:W-:Y:S01]  /*2c50*/  LOP3.LUT R22, R21, 0x1, RZ, 0xc0, !PT ;  /* 0x0000000115167812 */ /* 0x000fe200078ec0ff */
[----:B------:R-:W-:Y:S01]  /*2c60*/  IMAD.IADD R19, R19, 0x1, R28 ;  /* 0x0000000113137824 */ /* 0x000fe200078e021c */
[----:B------:R-:W-:Y:S02]  /*2c70*/  LOP3.LUT R25, R25, 0x1, RZ, 0xc0, !PT ;  /* 0x0000000119197812 */ /* 0x000fe400078ec0ff */
[----:B------:R-:W-:Y:S02]  /*2c80*/  PRMT R27, R27, 0x7710, RZ ;  /* 0x000077101b1b7816 */ /* 0x000fe400000000ff */
[----:B------:R-:W-:-:S03]  /*2c90*/  LOP3.LUT R19, R19, 0xff, RZ, 0xc0, !PT ;  /* 0x000000ff13137812 */ /* 0x000fc600078ec0ff */
[----:B------:R-:W-:Y:S01]  /*2ca0*/  IMAD.IADD R24, R24, 0x1, R27 ;  /* 0x0000000118187824 */ /* 0x000fe200078e021b */
[----:B------:R-:W-:Y:S02]  /*2cb0*/  IADD3 R23, PT, PT, R19, R22, -R25 ;  /* 0x0000001613177210 */ /* 0x000fe40007ffe819 */
[----:B------:R-:W-:Y:S02]  /*2cc0*/  SHF.R.U32.HI R22, RZ, 0x1, R21 ;  /* 0x00000001ff167819 */ /* 0x000fe40000011615 */
[C---:B------:R-:W-:Y:S01]  /*2cd0*/  IADD3 R28, PT, PT, -R23.reuse, 0x3, RZ ;  /* 0x00000003171c7810 */ /* 0x040fe20007ffe1ff */
[----:B------:R-:W-:Y:S01]  /*2ce0*/  VIADD R27, R23, 0x1 ;  /* 0x00000001171b7836 */ /* 0x000fe20000000000 */
[----:B------:R-:W-:Y:S02]  /*2cf0*/  LOP3.LUT R26, R22, 0x1, RZ, 0xc0, !PT ;  /* 0x00000001161a7812 */ /* 0x000fe400078ec0ff */
[----:B------:R-:W-:Y:S02]  /*2d00*/  LOP3.LUT R22, R24, 0xff, RZ, 0xc0, !PT ;  /* 0x000000ff18167812 */ /* 0x000fe400078ec0ff */
[----:B------:R-:W-:-:S02]  /*2d10*/  SHF.R.U32.HI R30, RZ, 0x2, R28 ;  /* 0x00000002ff1e7819 */ /* 0x000fc4000001161c */
[----:B------:R-:W-:Y:S02]  /*2d20*/  LEA.HI R27, R27, R18, RZ, 0x1e ;  /* 0x000000121b1b7211 */ /* 0x000fe400078ff0ff */
[----:B------:R-:W-:Y:S02]  /*2d30*/  SHF.R.U32.HI R24, RZ, 0x2, R21 ;  /* 0x00000002ff187819 */ /* 0x000fe40000011615 */
[----:B------:R-:W-:Y:S02]  /*2d40*/  IADD3 R26, PT, PT, R22, R26, -R25 ;  /* 0x0000001a161a7210 */ /* 0x000fe40007ffe819 */
[----:B------:R-:W-:Y:S01]  /*2d50*/  SHF.R.U32.HI R28, RZ, 0x9, R31 ;  /* 0x00000009ff1c7819 */ /* 0x000fe2000001161f */
[----:B------:R-:W-:Y:S01]  /*2d60*/  IMAD R31, R30, 0x7, R27 ;  /* 0x000000071e1f7824 */ /* 0x000fe200078e021b */
[----:B------:R-:W-:Y:S02]  /*2d70*/  LOP3.LUT R27, R24, 0x1, RZ, 0xc0, !PT ;  /* 0x00000001181b7812 */ /* 0x000fe400078ec0ff */
[----:B------:R-:W-:-:S02]  /*2d80*/  LEA R30, R26, 0x2, 0x1 ;  /* 0x000000021a1e7811 */ /* 0x000fc400078e08ff */
[----:B------:R-:W-:Y:S02]  /*2d90*/  LOP3.LUT R24, R28, 0xffff, RZ, 0xc0, !PT ;  /* 0x0000ffff1c187812 */ /* 0x000fe400078ec0ff */
[C---:B------:R-:W-:Y:S01]  /*2da0*/  IADD3 R28, PT, PT, -R26.reuse, 0x3, RZ ;  /* 0x000000031a1c7810 */ /* 0x040fe20007ffe1ff */
[----:B------:R-:W-:Y:S01]  /*2db0*/  IMAD R26, R26, 0x3, R23 ;  /* 0x000000031a1a7824 */ /* 0x000fe200078e0217 */
[----:B------:R-:W-:Y:S02]  /*2dc0*/  LOP3.LUT R30, R30, 0xfffffff8, RZ, 0xc0, !PT ;  /* 0xfffffff81e1e7812 */ /* 0x000fe400078ec0ff */
[----:B------:R-:W-:Y:S02]  /*2dd0*/  IADD3 R25, PT, PT, R24, R27, -R25 ;  /* 0x0000001b18197210 */ /* 0x000fe40007ffe819 */
[----:B------:R-:W-:Y:S01]  /*2de0*/  SHF.R.U32.HI R28, RZ, 0x2, R28 ;  /* 0x00000002ff1c7819 */ /* 0x000fe2000001161c */
[----:B------:R-:W-:Y:S01]  /*2df0*/  IMAD.IADD R31, R30, 0x1, R31 ;  /* 0x000000011e1f7824 */ /* 0x000fe200078e021f */
[----:B------:R-:W-:-:S02]  /*2e00*/  LEA R27, R25, 0x10, 0x4 ;  /* 0x00000010191b7811 */ /* 0x000fc400078e20ff */
[----:B------:R-:W-:Y:S01]  /*2e10*/  IADD3 R30, PT, PT, -R25, 0x3, RZ ;  /* 0x00000003191e7810 */ /* 0x000fe20007ffe1ff */
[----:B------:R-:W-:Y:S01]  /*2e20*/  IMAD R28, R28, 0x38, R31 ;  /* 0x000000381c1c7824 */ /* 0x000fe200078e021f */
[----:B------:R-:W-:Y:S01]  /*2e30*/  LOP3.LUT R27, R27, 0xffffffc0, RZ, 0xc0, !PT ;  /* 0xffffffc01b1b7812 */ /* 0x000fe200078ec0ff */
[----:B------:R-:W-:Y:S01]  /*2e40*/  IMAD R25, R25, 0x9, R26 ;  /* 0x0000000919197824 */ /* 0x000fe200078e021a */
[----:B------:R-:W-:-:S03]  /*2e50*/  SHF.R.U32.HI R30, RZ, 0x2, R30 ;  /* 0x00000002ff1e7819 */ /* 0x000fc6000001161e */
[----:B------:R-:W-:-:S04]  /*2e60*/  IMAD.IADD R27, R27, 0x1, R28 ;  /* 0x000000011b1b7824 */ /* 0x000fc800078e021c */
[----:B------:R-:W-:-:S05]  /*2e70*/  IMAD R30, R30, 0x1c0, R27 ;  /* 0x000001c01e1e7824 */ /* 0x000fca00078e021b */
[----:B------:R-:W-:Y:S02]  /*2e80*/  LOP3.LUT R28, R30, 0x1ff, RZ, 0xc0, !PT ;  /* 0x000001ff1e1c7812 */ /* 0x000fe400078ec0ff */
[----:B------:R-:W-:Y:S02]  /*2e90*/  SHF.R.U32.HI R33, RZ, 0x1, R30 ;  /* 0x00000001ff217819 */ /* 0x000fe4000001161e */
[--C-:B------:R-:W-:Y:S02]  /*2ea0*/  SHF.R.U32.HI R27, RZ, 0x1, R28.reuse ;  /* 0x00000001ff1b7819 */ /* 0x100fe4000001161c */
[--C-:B------:R-:W-:Y:S01]  /*2eb0*/  SHF.R.U32.HI R31, RZ, 0x2, R28.reuse ;  /* 0x00000002ff1f7819 */ /* 0x100fe2000001161c */
[----:B------:R-:W-:-:S03]  /*2ec0*/  IMAD R28, R25, 0x200, R28 ;  /* 0x00000200191c7824 */ /* 0x000fc600078e021c */
[----:B------:R-:W-:Y:S02]  /*2ed0*/  LOP3.LUT R32, R31, R30, R27, 0xfe, !PT ;  /* 0x0000001e1f207212 */ /* 0x000fe400078efe1b */
[----:B------:R-:W-:Y:S02]  /*2ee0*/  LOP3.LUT R27, R9, R10, R8, 0xfe, !PT ;  /* 0x0000000a091b7212 */ /* 0x000fe400078efe08 */
[----:B------:R-:W-:Y:S02]  /*2ef0*/  LOP3.LUT R32, R13, R32, RZ, 0x30, !PT ;  /* 0x000000200d207212 */ /* 0x000fe400078e30ff */
[----:B------:R-:W-:Y:S02]  /*2f00*/  LOP3.LUT R30, R30, R33, R27, 0x40, !PT ;  /* 0x000000211e1e7212 */ /* 0x000fe400078e401b */
[----:B------:R-:W-:-:S04]  /*2f10*/  LOP3.LUT R32, R32, R9, R10, 0x80, !PT ;  /* 0x0000000920207212 */ /* 0x000fc800078e800a */
[----:B------:R-:W-:-:S04]  /*2f20*/  LOP3.LUT R30, R32, R30, R31, 0xf8, !PT ;  /* 0x0000001e201e7212 */ /* 0x000fc800078ef81f */
[----:B------:R-:W-:-:S13]  /*2f30*/  LOP3.LUT P0, RZ, R30, 0x49, RZ, 0xc0, !PT ;  /* 0x000000491eff7812 */ /* 0x000fda000780c0ff */
[----:B------:R-:W-:Y:S05]  /*2f40*/  @P0 BRA `(.L_x_17) ;  /* 0x00000004008c0947 */ /* 0x000fea0003800000 */
[----:B------:R-:W0:Y:S01]  /*2f50*/  LDS.U8 R25, [R28+UR5] ;  /* 0x000000051c197984 */ /* 0x000e220008000000 */
[----:B------:R-:W-:Y:S01]  /*2f60*/  VIADD R23, R28, UR5 ;  /* 0x000000051c177c36 */ /* 0x000fe20008000000 */
[----:B0-----:R-:W-:-:S13]  /*2f70*/  LOP3.LUT P0, RZ, R25, 0x40, RZ, 0xc0, !PT ;  /* 0x0000004019ff7812 */ /* 0x001fda000780c0ff */
[----:B------:R-:W-:Y:S05]  /*2f80*/  @P0 BRA `(.L_x_17) ;  /* 0x00000004007c0947 */ /* 0x000fea0003800000 */
[----:B------:R-:W-:-:S04]  /*2f90*/  PRMT R26, R25, 0x8880, RZ ;  /* 0x00008880191a7816 */ /* 0x000fc800000000ff */
[----:B------:R-:W-:Y:S02]  /*2fa0*/  LOP3.LUT R25, R21, R26, RZ, 0xc0, !PT ;  /* 0x0000001a15197212 */ /* 0x000fe400078ec0ff */
[----:B------:R-:W-:Y:S02]  /*2fb0*/  LOP3.LUT R28, R26, 0xf, R21, 0xc8, !PT ;  /* 0x0000000f1a1c7812 */ /* 0x000fe400078ec815 */
[----:B------:R-:W-:Y:S02]  /*2fc0*/  LOP3.LUT P0, R31, R25, 0xf, RZ, 0xc0, !PT ;  /* 0x0000000f191f7812 */ /* 0x000fe4000780c0ff */
[----:B------:R-:W-:Y:S02]  /*2fd0*/  ISETP.NE.AND P1, PT, R28, 0xf, PT ;  /* 0x0000000f1c00780c */ /* 0x000fe40003f25270 */
[----:B------:R-:W-:-:S11]  /*2fe0*/  LOP3.LUT R25, R21, 0x40, RZ, 0xc0, !PT ;  /* 0x0000004015197812 */ /* 0x000fd600078ec0ff */
[----:B------:R-:W-:Y:S05]  /*2ff0*/  @P0 BRA P1, `(.L_x_17) ;  /* 0x0000000400600947 */ /* 0x000fea0000800000 */
[----:B------:R-:W-:-:S04]  /*3000*/  ISETP.NE.AND P0, PT, R28, 0xf, PT ;  /* 0x0000000f1c00780c */ /* 0x000fc80003f05270 */
[----:B------:R-:W-:-:S04]  /*3010*/  SEL R28, R31, R28, !P0 ;  /* 0x0000001c1f1c7207 */ /* 0x000fc80004000000 */
[----:B------:R-:W-:-:S04]  /*3020*/  ISETP.NE.AND P0, PT, R28, 0xc, PT ;  /* 0x0000000c1c00780c */ /* 0x000fc80003f05270 */
[----:B------:R-:W-:-:S13]  /*3030*/  ISETP.EQ.OR P0, PT, R28, 0x3, !P0 ;  /* 0x000000031c00780c */ /* 0x000fda0004702670 */
[----:B------:R-:W-:Y:S05]  /*3040*/  @P0 BRA `(.L_x_17) ;  /* 0x00000004004c0947 */ /* 0x000fea0003800000 */
[--C-:B------:R-:W-:Y:S02]  /*3050*/  SHF.R.U32.HI R31, RZ, 0x3, R28.reuse ;  /* 0x00000003ff1f7819 */ /* 0x100fe4000001161c */
[----:B------:R-:W-:Y:S02]  /*3060*/  LOP3.LUT R30, R28, 0x1, RZ, 0xc0, !PT ;  /* 0x000000011c1e7812 */ /* 0x000fe400078ec0ff */
[----:B------:R-:W-:Y:S02]  /*3070*/  SHF.R.U32.HI R32, RZ, 0x1, R28 ;  /* 0x00000001ff207819 */ /* 0x000fe4000001161c */
[--C-:B------:R-:W-:Y:S02]  /*3080*/  IADD3 R19, PT, PT, R19, R30, -R31.reuse ;  /* 0x0000001e13137210 */ /* 0x100fe40007ffe81f */
[----:B------:R-:W-:Y:S02]  /*3090*/  LOP3.LUT R32, R32, 0x1, RZ, 0xc0, !PT ;  /* 0x0000000120207812 */ /* 0x000fe400078ec0ff */
[C---:B------:R-:W-:Y:S01]  /*30a0*/  IADD3 R30, PT, PT, -R19.reuse, 0x3, RZ ;  /* 0x00000003131e7810 */ /* 0x040fe20007ffe1ff */
[----:B------:R-:W-:Y:S01]  /*30b0*/  VIADD R33, R19, 0x1 ;  /* 0x0000000113217836 */ /* 0x000fe20000000000 */
[----:B------:R-:W-:-:S02]  /*30c0*/  IADD3 R22, PT, PT, R22, R32, -R31 ;  /* 0x0000002016167210 */ /* 0x000fc40007ffe81f */
[----:B------:R-:W-:Y:S02]  /*30d0*/  SHF.R.U32.HI R30, RZ, 0x2, R30 ;  /* 0x00000002ff1e7819 */ /* 0x000fe4000001161e */
[----:B------:R-:W-:Y:S01]  /*30e0*/  LEA.HI R33, R33, R18, RZ, 0x1e ;  /* 0x0000001221217211 */ /* 0x000fe200078ff0ff */
[C---:B------:R-:W-:Y:S01]  /*30f0*/  IMAD R19, R22.reuse, 0x3, R19 ;  /* 0x0000000316137824 */ /* 0x040fe200078e0213 */
[----:B------:R-:W-:Y:S02]  /*3100*/  SHF.R.U32.HI R18, RZ, 0x2, R28 ;  /* 0x00000002ff127819 */ /* 0x000fe4000001161c */
[----:B------:R-:W-:Y:S01]  /*3110*/  LEA R32, R22, 0x2, 0x1 ;  /* 0x0000000216207811 */ /* 0x000fe200078e08ff */
[----:B------:R-:W-:Y:S01]  /*3120*/  IMAD R33, R30, 0x7, R33 ;  /* 0x000000071e217824 */ /* 0x000fe200078e0221 */
[----:B------:R-:W-:Y:S02]  /*3130*/  LOP3.LUT R18, R18, 0x1, RZ, 0xc0, !PT ;  /* 0x0000000112127812 */ /* 0x000fe400078ec0ff */
[----:B------:R-:W-:-:S02]  /*3140*/  IADD3 R30, PT, PT, -R22, 0x3, RZ ;  /* 0x00000003161e7810 */ /* 0x000fc40007ffe1ff */
[----:B------:R-:W-:Y:S02]  /*3150*/  LOP3.LUT R32, R32, 0xfffffff8, RZ, 0xc0, !PT ;  /* 0xfffffff820207812 */ /* 0x000fe400078ec0ff */
[----:B------:R-:W-:Y:S02]  /*3160*/  IADD3 R24, PT, PT, R24, R18, -R31 ;  /* 0x0000001218187210 */ /* 0x000fe40007ffe81f */
[----:B------:R-:W-:Y:S01]  /*3170*/  SHF.R.U32.HI R30, RZ, 0x2, R30 ;  /* 0x00000002ff1e7819 */ /* 0x000fe2000001161e */
[----:B------:R-:W-:Y:S01]  /*3180*/  IMAD.IADD R33, R32, 0x1, R33 ;  /* 0x0000000120217824 */ /* 0x000fe200078e0221 */
[C---:B------:R-:W-:Y:S01]  /*3190*/  LEA R18, R24.reuse, 0x10, 0x4 ;  /* 0x0000001018127811 */ /* 0x040fe200078e20ff */
[C---:B------:R-:W-:Y:S01]  /*31a0*/  IMAD R19, R24.reuse, 0x9, R19 ;  /* 0x0000000918137824 */ /* 0x040fe200078e0213 */
[----:B------:R-:W-:Y:S01]  /*31b0*/  IADD3 R31, PT, PT, -R24, 0x3, RZ ;  /* 0x00000003181f7810 */ /* 0x000fe20007ffe1ff */
[----:B------:R-:W-:Y:S01]  /*31c0*/  IMAD R33, R30, 0x38, R33 ;  /* 0x000000381e217824 */ /* 0x000fe200078e0221 */
[----:B------:R-:W-:-:S02]  /*31d0*/  LOP3.LUT R18, R18, 0xffffffc0, RZ, 0xc0, !PT ;  /* 0xffffffc012127812 */ /* 0x000fc400078ec0ff */
[----:B------:R-:W-:-:S03]  /*31e0*/  SHF.R.U32.HI R31, RZ, 0x2, R31 ;  /* 0x00000002ff1f7819 */ /* 0x000fc6000001161f */
[----:B------:R-:W-:-:S04]  /*31f0*/  IMAD.IADD R18, R18, 0x1, R33 ;  /* 0x0000000112127824 */ /* 0x000fc800078e0221 */
[----:B------:R-:W-:-:S05]  /*3200*/  IMAD R18, R31, 0x1c0, R18 ;  /* 0x000001c01f127824 */ /* 0x000fca00078e0212 */
[----:B------:R-:W-:-:S04]  /*3210*/  LOP3.LUT R30, R18, 0x1ff, RZ, 0xc0, !PT ;  /* 0x000001ff121e7812 */ /* 0x000fc800078ec0ff */
[--C-:B------:R-:W-:Y:S02]  /*3220*/  SHF.R.U32.HI R31, RZ, 0x1, R30.reuse ;  /* 0x00000001ff1f7819 */ /* 0x100fe4000001161e */
[--C-:B------:R-:W-:Y:S01]  /*3230*/  SHF.R.U32.HI R32, RZ, 0x2, R30.reuse ;  /* 0x00000002ff207819 */ /* 0x100fe2000001161e */
[----:B------:R-:W-:-:S03]  /*3240*/  IMAD R30, R19, 0x200, R30 ;  /* 0x00000200131e7824 */ /* 0x000fc600078e021e */
[----:B------:R-:W-:Y:S02]  /*3250*/  LOP3.LUT R34, R32, R18, R31, 0xfe, !PT ;  /* 0x0000001220227212 */ /* 0x000fe400078efe1f */
[----:B------:R-:W-:Y:S02]  /*3260*/  SHF.R.U32.HI R31, RZ, 0x1, R18 ;  /* 0x00000001ff1f7819 */ /* 0x000fe40000011612 */
[----:B------:R-:W-:Y:S02]  /*3270*/  LOP3.LUT R34, R13, R34, RZ, 0x30, !PT ;  /* 0x000000220d227212 */ /* 0x000fe400078e30ff */
[----:B------:R-:W-:Y:S02]  /*3280*/  LOP3.LUT R31, R18, R31, R27, 0x40, !PT ;  /* 0x0000001f121f7212 */ /* 0x000fe400078e401b */
[----:B------:R-:W-:-:S04]  /*3290*/  LOP3.LUT R34, R34, R9, R10, 0x80, !PT ;  /* 0x0000000922227212 */ /* 0x000fc800078e800a */
[----:B------:R-:W-:-:S04]  /*32a0*/  LOP3.LUT R31, R34, R31, R32, 0xf8, !PT ;  /* 0x0000001f221f7212 */ /* 0x000fc800078ef820 */
[----:B------:R-:W-:-:S13]  /*32b0*/  LOP3.LUT P0, RZ, R31, 0x49, RZ, 0xc0, !PT ;  /* 0x000000491fff7812 */ /* 0x000fda000780c0ff */
[----:B------:R-:W-:Y:S05]  /*32c0*/  @P0 BRA `(.L_x_17) ;  /* 0x0000000000ac0947 */ /* 0x000fea0003800000 */
[----:B------:R-:W0:Y:S02]  /*32d0*/  LDS.U8 R19, [R30+UR5] ;  /* 0x000000051e137984 */ /* 0x000e240008000000 */
[----:B0-----:R-:W-:-:S04]  /*32e0*/  PRMT R31, R19, 0x8880, RZ ;  /* 0x00008880131f7816 */ /* 0x001fc800000000ff */
[----:B------:R-:W-:-:S05]  /*32f0*/  LOP3.LUT R22, R31, 0x40, RZ, 0xc0, !PT ;  /* 0x000000401f167812 */ /* 0x000fca00078ec0ff */
[----:B------:R-:W-:-:S05]  /*3300*/  IMAD.IADD R18, R25, 0x1, R22 ;  /* 0x0000000119127824 */ /* 0x000fca00078e0216 */
[----:B------:R-:W-:Y:S01]  /*3310*/  ISETP.NE.AND P0, PT, R18, 0x80, PT ;  /* 0x000000801200780c */ /* 0x000fe20003f05270 */
[----:B------:R-:W-:-:S12]  /*3320*/  VIADD R18, R30, UR5 ;  /* 0x000000051e127c36 */ /* 0x000fd80008000000 */
[----:B------:R-:W-:Y:S05]  /*3330*/  @!P0 BRA `(.L_x_17) ;  /* 0x0000000000908947 */ /* 0x000fea0003800000 */
[----:B------:R-:W-:Y:S01]  /*3340*/  LOP3.LUT P0, RZ, R22, R25, RZ, 0xfc, !PT ;  /* 0x0000001916ff7212 */ /* 0x000fe2000780fcff */
[----:B------:R-:W-:Y:S01]  /*3350*/  IMAD.SHL.U32 R22, R5, 0x4, RZ ;  /* 0x0000000405167824 */ /* 0x000fe200078e00ff */
[----:B------:R-:W-:Y:S01]  /*3360*/  LOP3.LUT P1, RZ, R29, 0x40, RZ, 0xc0, !PT ;  /* 0x000000401dff7812 */ /* 0x000fe2000782c0ff */
[----:B------:R-:W-:Y:S01]  /*3370*/  IMAD.SHL.U32 R27, R6, 0x2000, RZ ;  /* 0x00002000061b7824 */ /* 0x000fe200078e00ff */
[----:B------:R0:W-:Y:S01]  /*3380*/  STS.U8 [R23], RZ ;  /* 0x000000ff17007388 */ /* 0x0001e20000000000 */
[----:B------:R-:W-:Y:S01]  /*3390*/  IMAD.SHL.U32 R24, R7, 0x8, RZ ;  /* 0x0000000807187824 */ /* 0x000fe200078e00ff */
[----:B------:R-:W-:Y:S01]  /*33a0*/  LOP3.LUT R5, R22, R5, RZ, 0x3c, !PT ;  /* 0x0000000516057212 */ /* 0x000fe200078e3cff */
[----:B------:R-:W-:Y:S01]  /*33b0*/  IMAD.SHL.U32 R25, R4, 0x40, RZ ;  /* 0x0000004004197824 */ /* 0x000fe200078e00ff */
[----:B------:R-:W-:Y:S02]  /*33c0*/  LOP3.LUT R27, R27, R6, RZ, 0x3c, !PT ;  /* 0x000000061b1b7212 */ /* 0x000fe400078e3cff */
[----:B------:R-:W-:-:S02]  /*33d0*/  LOP3.LUT R32, R24, R7, RZ, 0x3c, !PT ;  /* 0x0000000718207212 */ /* 0x000fc400078e3cff */
[----:B------:R-:W-:Y:S02]  /*33e0*/  LOP3.LUT R24, R25, R4, RZ, 0x3c, !PT ;  /* 0x0000000419187212 */ /* 0x000fe400078e3cff */
[----:B------:R-:W-:Y:S02]  /*33f0*/  SHF.R.U32.HI R5, RZ, 0x1b, R5 ;  /* 0x0000001bff057819 */ /* 0x000fe40000011605 */
[----:B------:R-:W-:Y:S02]  /*3400*/  SHF.R.U32.HI R30, RZ, 0x15, R27 ;  /* 0x00000015ff1e7819 */ /* 0x000fe4000001161b */
[----:B------:R-:W-:Y:S02]  /*3410*/  SHF.R.U32.HI R25, RZ, 0xc, R32 ;  /* 0x0000000cff197819 */ /* 0x000fe40000011620 */
[----:B------:R-:W-:Y:S02]  /*3420*/  SHF.R.U32.HI R24, RZ, 0xd, R24 ;  /* 0x0000000dff187819 */ /* 0x000fe40000011618 */
[----:B------:R-:W-:-:S02]  /*3430*/  LOP3.LUT R27, R5, R30, R25, 0x96, !PT ;  /* 0x0000001e051b7212 */ /* 0x000fc400078e9619 */
[----:B------:R-:W-:Y:S02]  /*3440*/  LOP3.LUT R5, R5, 0xffffffe0, R22, 0xf8, !PT ;  /* 0xffffffe005057812 */ /* 0x000fe400078ef816 */
[----:B------:R-:W-:Y:S02]  /*3450*/  LOP3.LUT R27, R27, 0x1, R24, 0x48, !PT ;  /* 0x000000011b1b7812 */ /* 0x000fe400078e4818 */
[----:B------:R-:W-:-:S04]  /*3460*/  @P0 SEL R27, RZ, 0x1, P1 ;  /* 0x00000001ff1b0807 */ /* 0x000fc80000800000 */
[----:B------:R-:W-:-:S13]  /*3470*/  ISETP.NE.AND P0, PT, R27, RZ, PT ;  /* 0x000000ff1b00720c */ /* 0x000fda0003f05270 */
[----:B------:R-:W-:Y:S01]  /*3480*/  @P0 IMAD.SHL.U32 R27, R21, 0x2, RZ ;  /* 0x00000002151b0824 */ /* 0x000fe200078e00ff */
[----:B------:R-:W-:Y:S01]  /*3490*/  @!P0 LOP3.LUT R29, R31, 0x3f, RZ, 0xc0, !PT ;  /* 0x0000003f1f1d8812 */ /* 0x000fe200078ec0ff */
[----:B------:R-:W-:-:S03]  /*34a0*/  @!P0 IMAD.SHL.U32 R26, R26, 0x2, RZ ;  /* 0x000000021a1a8824 */ /* 0x000fc600078e00ff */
[----:B------:R-:W-:Y:S02]  /*34b0*/  @P0 LOP3.LUT R27, R28, 0x20, R27, 0xf8, !PT ;  /* 0x000000201c1b0812 */ /* 0x000fe400078ef81b */
[----:B------:R-:W-:Y:S01]  /*34c0*/  @!P0 LOP3.LUT R26, R29, 0x20, R26, 0xf8, !PT ;  /* 0x000000201d1a8812 */ /* 0x000fe200078ef81a */
[----:B------:R-:W-:Y:S01]  /*34d0*/  IMAD.SHL.U32 R29, R6, 0x80, RZ ;  /* 0x00000080061d7824 */ /* 0x000fe200078e00ff */
[----:B------:R-:W-:Y:S02]  /*34e0*/  @P0 LOP3.LUT R27, R27, 0x40, RZ, 0xfc, !PT ;  /* 0x000000401b1b0812 */ /* 0x000fe400078efcff */
[----:B------:R-:W-:Y:S01]  /*34f0*/  @!P0 LOP3.LUT R27, R28, 0x70, R21, 0xf8, !PT ;  /* 0x000000701c1b8812 */ /* 0x000fe200078ef815 */
[----:B------:R-:W-:Y:S01]  /*3500*/  IMAD.SHL.U32 R21, R4, 0x40000, RZ ;  /* 0x0004000004157824 */ /* 0x000fe200078e00ff */
[----:B------:R-:W-:Y:S01]  /*3510*/  @!P0 LOP3.LUT R19, R26, 0x40, RZ, 0xfc, !PT ;  /* 0x000000401a138812 */ /* 0x000fe200078efcff */
[----:B------:R-:W-:Y:S01]  /*3520*/  IMAD.SHL.U32 R26, R7, 0x2000, RZ ;  /* 0x00002000071a7824 */ /* 0x000fe200078e00ff */
[----:B------:R-:W-:Y:S01]  /*3530*/  LOP3.LUT R6, R30, 0xfffff800, R29, 0xf8, !PT ;  /* 0xfffff8001e067812 */ /* 0x000fe200078ef81d */
[----:B------:R0:W-:Y:S01]  /*3540*/  STS.U8 [R20], R27 ;  /* 0x0000001b14007388 */ /* 0x0001e20000000000 */
[----:B------:R-:W-:-:S02]  /*3550*/  LOP3.LUT R4, R24, 0xfff80000, R21, 0xf8, !PT ;  /* 0xfff8000018047812 */ /* 0x000fc400078ef815 */
[----:B------:R-:W-:Y:S01]  /*3560*/  LOP3.LUT R7, R25, 0xfff00000, R26, 0xf8, !PT ;  /* 0xfff0000019077812 */ /* 0x000fe200078ef81a */
[----:B------:R0:W-:Y:S06]  /*3570*/  STS.U8 [R18], R19 ;  /* 0x0000001312007388 */ /* 0x0001ec0000000000 */
.L_x_17:
[----:B------:R-:W-:Y:S05]  /*3580*/  BSYNC.RECONVERGENT B0 ;  /* 0x0000000000007941 */ /* 0x000fea0003800200 */
.L_x_16:
[----:B------:R-:W-:Y:S06]  /*3590*/  BAR.SYNC.DEFER_BLOCKING 0x0 ;  /* 0x0000000000007b1d */ /* 0x000fec0000010000 */
[----:B------:R-:W-:Y:S05]  /*35a0*/  BRA.U UP0, `(.L_x_18) ;  /* 0xffffffd900347547 */ /* 0x000fea000b83ffff */
.L_x_9:
[----:B------:R-:W2:Y:S01]  /*35b0*/  LDCU.64 UR4, c[0x0][0x3b0] ;  /* 0x00007600ff0477ac */ /* 0x000ea20008000a00 */
[----:B------:R-:W-:Y:S01]  /*35c0*/  IMAD.MOV.U32 R29, RZ, RZ, RZ ;  /* 0x000000ffff1d7224 */ /* 0x000fe200078e00ff */
[----:B--2--5:R-:W2:Y:S01]  /*35d0*/  I2F.U32.RP R8, UR5 ;  /* 0x0000000500087d06 */ /* 0x024ea20008209000 */
[----:B------:R-:W-:-:S07]  /*35e0*/  ISETP.NE.U32.AND P3, PT, RZ, UR5, PT ;  /* 0x00000005ff007c0c */ /* 0x000fce000bf65070 */
[----:B------:R-:W3:Y:S08]  /*35f0*/  I2F.U32.RP R0, UR4 ;  /* 0x0000000400007d06 */ /* 0x000ef00008209000 */
[----:B--2---:R-:W1:Y:S08]  /*3600*/  MUFU.RCP R8, R8 ;  /* 0x0000000800087308 */ /* 0x004e700000001000 */
[----:B---3--:R-:W2:Y:S01]  /*3610*/  MUFU.RCP R0, R0 ;  /* 0x0000000000007308 */ /* 0x008ea20000001000 */
[----:B-1----:R-:W-:-:S07]  /*3620*/  VIADD R6, R8, 0xffffffe ;  /* 0x0ffffffe08067836 */ /* 0x002fce0000000000 */
[----:B------:R1:W3:Y:S01]  /*3630*/  F2I.FTZ.U32.TRUNC.NTZ R7, R6 ;  /* 0x0000000600077305 */ /* 0x0002e2000021f000 */
[----:B--2---:R-:W-:-:S07]  /*3640*/  VIADD R4, R0, 0xffffffe ;  /* 0x0ffffffe00047836 */ /* 0x004fce0000000000 */
[----:B------:R2:W4:Y:S01]  /*3650*/  F2I.FTZ.U32.TRUNC.NTZ R5, R4 ;  /* 0x0000000400057305 */ /* 0x000522000021f000 */
[----:B-1----:R-:W-:Y:S02]  /*3660*/  IMAD.MOV.U32 R6, RZ, RZ, RZ ;  /* 0x000000ffff067224 */ /* 0x002fe400078e00ff */
[----:B---3--:R-:W-:Y:S02]  /*3670*/  IMAD.MOV R11, RZ, RZ, -R7 ;  /* 0x000000ffff0b7224 */ /* 0x008fe400078e0a07 */
[----:B--2---:R-:W-:Y:S02]  /*3680*/  IMAD.MOV.U32 R4, RZ, RZ, RZ ;  /* 0x000000ffff047224 */ /* 0x004fe400078e00ff */
[----:B------:R-:W-:Y:S02]  /*3690*/  IMAD R11, R11, UR5, RZ ;  /* 0x000000050b0b7c24 */ /* 0x000fe4000f8e02ff */
[----:B----4-:R-:W-:Y:S02]  /*36a0*/  IMAD.MOV R9, RZ, RZ, -R5 ;  /* 0x000000ffff097224 */ /* 0x010fe400078e0a05 */
[----:B------:R-:W-:-:S02]  /*36b0*/  IMAD.HI.U32 R0, R7, R11, R6 ;  /* 0x0000000b07007227 */ /* 0x000fc400078e0006 */
[----:B------:R-:W1:Y:S02]  /*36c0*/  LDC R11, c[0x0][0x3ac] ;  /* 0x0000eb00ff0b7b82 */ /* 0x000e640000000800 */
[----:B------:R-:W-:Y:S02]  /*36d0*/  IMAD R9, R9, UR4, RZ ;  /* 0x0000000409097c24 */ /* 0x000fe4000f8e02ff */
[----:B------:R-:W-:-:S04]  /*36e0*/  IMAD.HI.U32 R0, R0, R3, RZ ;  /* 0x0000000300007227 */ /* 0x000fc800078e00ff */
[----:B------:R-:W-:-:S04]  /*36f0*/  IMAD.HI.U32 R4, R5, R9, R4 ;  /* 0x0000000905047227 */ /* 0x000fc800078e0004 */
[----:B------:R-:W-:Y:S02]  /*3700*/  IMAD.MOV R0, RZ, RZ, -R0 ;  /* 0x000000ffff007224 */ /* 0x000fe400078e0a00 */
[----:B------:R-:W-:-:S04]  /*3710*/  IMAD.HI.U32 R4, R4, R3, RZ ;  /* 0x0000000304047227 */ /* 0x000fc800078e00ff */
[----:B------:R-:W-:Y:S02]  /*3720*/  IMAD.MOV R4, RZ, RZ, -R4 ;  /* 0x000000ffff047224 */ /* 0x000fe400078e0a04 */
[--C-:B------:R-:W-:Y:S02]  /*3730*/  IMAD R10, R0, UR5, R3.reuse ;  /* 0x00000005000a7c24 */ /* 0x100fe4000f8e0203 */
[----:B------:R-:W-:Y:S02]  /*3740*/  IMAD R9, R4, UR4, R3 ;  /* 0x0000000404097c24 */ /* 0x000fe4000f8e0203 */
[----:B-1----:R-:W-:Y:S01]  /*3750*/  IMAD.HI R0, R11, 0x2aaaaaab, RZ ;  /* 0x2aaaaaab0b007827 */ /* 0x002fe200078e02ff */
[----:B------:R-:W-:Y:S02]  /*3760*/  ISETP.GE.U32.AND P1, PT, R10, UR5, PT ;  /* 0x000000050a007c0c */ /* 0x000fe4000bf26070 */
[----:B------:R-:W-:Y:S01]  /*3770*/  ISETP.GE.U32.AND P0, PT, R9, UR4, PT ;  /* 0x0000000409007c0c */ /* 0x000fe2000bf06070 */
[----:B------:R-:W-:Y:S01]  /*3780*/  IMAD.HI R4, R11, 0x38e38e39, RZ ;  /* 0x38e38e390b047827 */ /* 0x000fe200078e02ff */
[----:B------:R-:W-:-:S04]  /*3790*/  SHF.R.U32.HI R3, RZ, 0x1f, R0 ;  /* 0x0000001fff037819 */ /* 0x000fc80000011600 */
[----:B------:R-:W-:Y:S02]  /*37a0*/  LEA.HI.SX32 R8, R0, R3, 0x1e ;  /* 0x0000000300087211 */ /* 0x000fe400078ff2ff */
[----:B------:R-:W-:-:S03]  /*37b0*/  SHF.R.U32.HI R7, RZ, 0x1f, R4 ;  /* 0x0000001fff077819 */ /* 0x000fc60000011604 */
[----:B------:R-:W-:Y:S01]  /*37c0*/  @P1 VIADD R10, R10, -UR5 ;  /* 0x800000050a0a1c36 */ /* 0x000fe20008000000 */
[----:B------:R-:W-:Y:S01]  /*37d0*/  ISETP.NE.U32.AND P1, PT, RZ, UR4, PT ;  /* 0x00000004ff007c0c */ /* 0x000fe2000bf25070 */
[----:B------:R-:W-:Y:S02]  /*37e0*/  @P0 VIADD R9, R9, -UR4 ;  /* 0x8000000409090c36 */ /* 0x000fe40008000000 */
[----:B------:R-:W-:Y:S01]  /*37f0*/  IMAD.HI R0, R8, 0x2aaaaaab, RZ ;  /* 0x2aaaaaab08007827 */ /* 0x000fe200078e02ff */
[----:B------:R-:W-:Y:S02]  /*3800*/  ISETP.GE.U32.AND P2, PT, R10, UR5, PT ;  /* 0x000000050a007c0c */ /* 0x000fe4000bf46070 */
[----:B------:R-:W-:Y:S02]  /*3810*/  ISETP.GE.U32.AND P0, PT, R9, UR4, PT ;  /* 0x0000000409007c0c */ /* 0x000fe4000bf06070 */
[----:B------:R-:W-:-:S04]  /*3820*/  SHF.R.U32.HI R3, RZ, 0x1f, R0 ;  /* 0x0000001fff037819 */ /* 0x000fc80000011600 */
[----:B------:R-:W-:Y:S01]  /*3830*/  LEA.HI R5, R0, R3, RZ, 0x1e ;  /* 0x0000000300057211 */ /* 0x000fe200078ff0ff */
[----:B------:R-:W-:Y:S01]  /*3840*/  IMAD R0, R8, -0x18, R11 ;  /* 0xffffffe808007824 */ /* 0x000fe200078e020b */
[----:B------:R-:W-:Y:S01]  /*3850*/  LEA.HI.SX32 R3, R4, R7, 0x19 ;  /* 0x0000000704037211 */ /* 0x000fe200078fcaff */
[----:B------:R-:W-:Y:S02]  /*3860*/  IMAD.MOV.U32 R11, RZ, RZ, RZ ;  /* 0x000000ffff0b7224 */ /* 0x000fe400078e00ff */
[----:B------:R-:W-:Y:S01]  /*3870*/  @P2 VIADD R10, R10, -UR5 ;  /* 0x800000050a0a2c36 */ /* 0x000fe20008000000 */
[----:B------:R-:W-:Y:S01]  /*3880*/  @!P3 LOP3.LUT R10, RZ, UR5, RZ, 0x33, !PT ;  /* 0x00000005ff0abc12 */ /* 0x000fe2000f8e33ff */
[----:B------:R-:W-:Y:S01]  /*3890*/  @P0 VIADD R9, R9, -UR4 ;  /* 0x8000000409090c36 */ /* 0x000fe20008000000 */
[----:B------:R-:W-:Y:S01]  /*38a0*/  @!P1 LOP3.LUT R9, RZ, UR4, RZ, 0x33, !PT ;  /* 0x00000004ff099c12 */ /* 0x000fe2000f8e33ff */
[----:B------:R-:W-:Y:S01]  /*38b0*/  IMAD R8, R5, -0x18, R8 ;  /* 0xffffffe805087824 */ /* 0x000fe200078e0208 */
[----:B------:R-:W-:Y:S01]  /*38c0*/  IADD3 R12, PT, PT, -R3, 0x18, RZ ;  /* 0x00000018030c7810 */ /* 0x000fe20007ffe1ff */
[----:B------:R-:W-:Y:S01]  /*38d0*/  VIADD R10, R10, UR5 ;  /* 0x000000050a0a7c36 */ /* 0x000fe20008000000 */
[----:B------:R-:W-:-:S02]  /*38e0*/  IADD3.X R9, PT, PT, R9, UR4, RZ, PT, !PT ;  /* 0x0000000409097c10 */ /* 0x000fc4000bffe4ff */
[----:B------:R-:W-:Y:S02]  /*38f0*/  IADD3 R13, PT, PT, -R0, 0x18, RZ ;  /* 0x00000018000d7810 */ /* 0x000fe40007ffe1ff */
[----:B------:R-:W-:-:S07]  /*3900*/  IADD3 R15, PT, PT, -R8, 0x18, RZ ;  /* 0x00000018080f7810 */ /* 0x000fce0007ffe1ff */
.L_x_22:
[C---:B------:R-:W-:Y:S01]  /*3910*/  ISETP.NE.AND P0, PT, R29.reuse, 0x1, PT ;  /* 0x000000011d00780c */ /* 0x040fe20003f05270 */
[----:B------:R-:W1:Y:S01]  /*3920*/  LDCU.64 UR4, c[0x0][0x398] ;  /* 0x00007300ff0477ac */ /* 0x000e620008000a00 */
[C---:B------:R-:W-:Y:S01]  /*3930*/  ISETP.NE.AND P1, PT, R29.reuse, 0x2, PT ;  /* 0x000000021d00780c */ /* 0x040fe20003f25270 */
[----:B------:R-:W-:Y:S01]  /*3940*/  BSSY.RECONVERGENT B0, `(.L_x_19) ;  /* 0x00000a8000007945 */ /* 0x000fe20003800200 */
[----:B------:R-:W-:Y:S02]  /*3950*/  ISETP.NE.AND P2, PT, R29, 0x4, PT ;  /* 0x000000041d00780c */ /* 0x000fe40003f45270 */
[----:B------:R-:W-:Y:S02]  /*3960*/  SEL R14, R0, R13, !P0 ;  /* 0x0000000d000e7207 */ /* 0x000fe40004000000 */
[----:B------:R-:W-:Y:S02]  /*3970*/  SEL R17, R8, R15, !P1 ;  /* 0x0000000f08117207 */ /* 0x000fe40004800000 */
[----:B0-----:R-:W-:-:S03]  /*3980*/  SEL R5, R3, R12, !P2 ;  /* 0x0000000c03057207 */ /* 0x001fc60005000000 */
[----:B------:R-:W-:-:S04]  /*3990*/  IMAD R16, R14, R17, RZ ;  /* 0x000000110e107224 */ /* 0x000fc800078e02ff */
[----:B0-----:R-:W-:-:S05]  /*39a0*/  IMAD R18, R5, R16, RZ ;  /* 0x0000001005127224 */ /* 0x001fca00078e02ff */
[----:B------:R-:W-:-:S13]  /*39b0*/  ISETP.GE.AND P0, PT, R2, R18, PT ;  /* 0x000000120200720c */ /* 0x000fda0003f06270 */
[----:B-1----:R-:W-:Y:S05]  /*39c0*/  @P0 BRA `(.L_x_20) ;  /* 0x00000008007c0947 */ /* 0x002fea0003800000 */
[----:B------:R-:W0:Y:S01]  /*39d0*/  LDCU.64 UR6, c[0x0][0x3b0] ;  /* 0x00007600ff0677ac */ /* 0x000e220008000a00 */
[----:B------:R-:W-:Y:S01]  /*39e0*/  IMAD.MOV.U32 R6, RZ, RZ, RZ ;  /* 0x000000ffff067224 */ /* 0x000fe200078e00ff */
[----:B------:R-:W-:Y:S01]  /*39f0*/  SHF.R.U32.HI R4, RZ, 0x2, R29 ;  /* 0x00000002ff047819 */ /* 0x000fe2000001161d */
[----:B------:R-:W1:Y:S01]  /*3a00*/  S2R R25, SR_CgaCtaId ;  /* 0x0000000000197919 */ /* 0x000e620000008800 */
[----:B0-----:R-:W0:Y:S01]  /*3a10*/  I2F.U32.RP R19, UR7 ;  /* 0x0000000700137d06 */ /* 0x001e220008209000 */
[----:B------:R-:W-:Y:S02]  /*3a20*/  ISETP.NE.U32.AND P4, PT, RZ, UR6, PT ;  /* 0x00000006ff007c0c */ /* 0x000fe4000bf85070 */
[----:B------:R-:W-:-:S05]  /*3a30*/  ISETP.NE.U32.AND P3, PT, RZ, UR7, PT ;  /* 0x00000007ff007c0c */ /* 0x000fca000bf65070 */
[----:B------:R-:W2:Y:S08]  /*3a40*/  I2F.U32.RP R20, UR6 ;  /* 0x0000000600147d06 */ /* 0x000eb00008209000 */
[----:B0-----:R-:W0:Y:S08]  /*3a50*/  MUFU.RCP R19, R19 ;  /* 0x0000001300137308 */ /* 0x001e300000001000 */
[----:B--2---:R-:W2:Y:S01]  /*3a60*/  MUFU.RCP R20, R20 ;  /* 0x0000001400147308 */ /* 0x004ea20000001000 */
[----:B0-----:R-:W-:Y:S01]  /*3a70*/  VIADD R7, R19, 0xffffffe ;  /* 0x0ffffffe13077836 */ /* 0x001fe20000000000 */
[----:B------:R-:W-:-:S06]  /*3a80*/  IABS R19, R14 ;  /* 0x0000000e00137213 */ /* 0x000fcc0000000000 */
[----:B------:R-:W0:Y:S01]  /*3a90*/  F2I.FTZ.U32.TRUNC.NTZ R7, R7 ;  /* 0x0000000700077305 */ /* 0x000e22000021f000 */
[----:B--2---:R-:W-:Y:S01]  /*3aa0*/  VIADD R5, R20, 0xffffffe ;  /* 0x0ffffffe14057836 */ /* 0x004fe20000000000 */
[----:B------:R-:W-:-:S06]  /*3ab0*/  LOP3.LUT R20, R29, 0xfffffffe, RZ, 0xfc, !PT ;  /* 0xfffffffe1d147812 */ /* 0x000fcc00078efcff */
[----:B------:R-:W2:Y:S01]  /*3ac0*/  F2I.FTZ.U32.TRUNC.NTZ R5, R5 ;  /* 0x0000000500057305 */ /* 0x000ea2000021f000 */
[----:B------:R-:W-:Y:S02]  /*3ad0*/  IMAD.IADD R20, R9, 0x1, R20 ;  /* 0x0000000109147824 */ /* 0x000fe400078e0214 */
[----:B0-----:R-:W-:-:S04]  /*3ae0*/  IMAD.MOV R21, RZ, RZ, -R7 ;  /* 0x000000ffff157224 */ /* 0x001fc800078e0a07 */
[----:B------:R-:W-:-:S04]  /*3af0*/  IMAD R21, R21, UR7, RZ ;  /* 0x0000000715157c24 */ /* 0x000fc8000f8e02ff */
[----:B------:R-:W-:Y:S01]  /*3b00*/  IMAD.HI.U32 R22, R7, R21, R6 ;  /* 0x0000001507167227 */ /* 0x000fe200078e0006 */
[----:B------:R-:W-:Y:S02]  /*3b10*/  SHF.R.U32.HI R6, RZ, 0x1, R29 ;  /* 0x00000001ff067819 */ /* 0x000fe4000001161d */
[----:B------:R-:W-:Y:S01]  /*3b20*/  LOP3.LUT R7, R4, 0x1, RZ, 0x3c, !PT ;  /* 0x0000000104077812 */ /* 0x000fe200078e3cff */
[----:B--2---:R-:W-:Y:S01]  /*3b30*/  IMAD.MOV R23, RZ, RZ, -R5 ;  /* 0x000000ffff177224 */ /* 0x004fe200078e0a05 */
[----:B------:R-:W-:Y:S01]  /*3b40*/  LOP3.LUT R21, R6, 0x1, RZ, 0xc, !PT ;  /* 0x0000000106157812 */ /* 0x000fe200078e0cff */
[----:B------:R-:W-:Y:S01]  /*3b50*/  IMAD.MOV.U32 R4, RZ, RZ, RZ ;  /* 0x000000ffff047224 */ /* 0x000fe200078e00ff */
[----:B------:R-:W0:Y:S01]  /*3b60*/  I2F.RP R6, R19 ;  /* 0x0000001300067306 */ /* 0x000e220000209400 */
[----:B------:R-:W-:Y:S02]  /*3b70*/  IMAD R23, R23, UR6, RZ ;  /* 0x0000000617177c24 */ /* 0x000fe4000f8e02ff */
[----:B------:R-:W-:-:S02]  /*3b80*/  IMAD.IADD R7, R10, 0x1, -R7 ;  /* 0x000000010a077824 */ /* 0x000fc400078e0a07 */
[----:B------:R-:W-:Y:S02]  /*3b90*/  IMAD.IADD R21, R10, 0x1, -R21 ;  /* 0x000000010a157824 */ /* 0x000fe400078e0a15 */
[----:B------:R-:W-:-:S04]  /*3ba0*/  IMAD.HI.U32 R23, R5, R23, R4 ;  /* 0x0000001705177227 */ /* 0x000fc800078e0004 */
[----:B------:R-:W-:-:S04]  /*3bb0*/  IMAD.HI.U32 R4, R22, R7, RZ ;  /* 0x0000000716047227 */ /* 0x000fc800078e00ff */
[----:B------:R-:W-:Y:S01]  /*3bc0*/  IMAD.HI.U32 R5, R22, R21, RZ ;  /* 0x0000001516057227 */ /* 0x000fe200078e00ff */
[----:B0-----:R-:W0:Y:S03]  /*3bd0*/  MUFU.RCP R6, R6 ;  /* 0x0000000600067308 */ /* 0x001e260000001000 */
[----:B------:R-:W-:Y:S02]  /*3be0*/  IMAD.MOV R22, RZ, RZ, -R4 ;  /* 0x000000ffff167224 */ /* 0x000fe400078e0a04 */
[----:B------:R-:W-:Y:S02]  /*3bf0*/  IMAD.MOV R24, RZ, RZ, -R5 ;  /* 0x000000ffff187224 */ /* 0x000fe400078e0a05 */
[----:B------:R-:W-:-:S04]  /*3c00*/  IMAD.HI.U32 R4, R23, R20, RZ ;  /* 0x0000001417047227 */ /* 0x000fc800078e00ff */
[----:B------:R-:W-:Y:S02]  /*3c10*/  IMAD R7, R22, UR7, R7 ;  /* 0x0000000716077c24 */ /* 0x000fe4000f8e0207 */
[----:B------:R-:W-:Y:S02]  /*3c20*/  IMAD R21, R24, UR7, R21 ;  /* 0x0000000718157c24 */ /* 0x000fe4000f8e0215 */
[----:B------:R-:W-:Y:S01]  /*3c30*/  IMAD.MOV R23, RZ, RZ, -R4 ;  /* 0x000000ffff177224 */ /* 0x000fe200078e0a04 */
[----:B------:R-:W-:Y:S01]  /*3c40*/  ISETP.GE.U32.AND P0, PT, R7, UR7, PT ;  /* 0x0000000707007c0c */ /* 0x000fe2000bf06070 */
[----:B0-----:R-:W-:Y:S01]  /*3c50*/  VIADD R4, R6, 0xffffffe ;  /* 0x0ffffffe06047836 */ /* 0x001fe20000000000 */
[----:B------:R-:W-:Y:S01]  /*3c60*/  ISETP.GE.U32.AND P1, PT, R21, UR7, PT ;  /* 0x0000000715007c0c */ /* 0x000fe2000bf26070 */
[----:B------:R-:W-:Y:S01]  /*3c70*/  IMAD R23, R23, UR6, R20 ;  /* 0x0000000617177c24 */ /* 0x000fe2000f8e0214 */
[----:B------:R-:W-:Y:S01]  /*3c80*/  LOP3.LUT R6, RZ, UR7, RZ, 0x33, !PT ;  /* 0x00000007ff067c12 */ /* 0x000fe2000f8e33ff */
[----:B------:R-:W0:Y:S01]  /*3c90*/  F2I.FTZ.U32.TRUNC.NTZ R5, R4 ;  /* 0x0000000400057305 */ /* 0x000e22000021f000 */
[----:B------:R-:W-:-:S02]  /*3ca0*/  MOV R20, 0x400 ;  /* 0x0000040000147802 */ /* 0x000fc40000000f00 */
[----:B------:R-:W-:Y:S02]  /*3cb0*/  ISETP.GE.U32.AND P2, PT, R23, UR6, PT ;  /* 0x0000000617007c0c */ /* 0x000fe4000bf46070 */
[----:B-1----:R-:W-:-:S03]  /*3cc0*/  LEA R20, R25, R20, 0x18 ;  /* 0x0000001419147211 */ /* 0x002fc600078ec0ff */
[----:B------:R-:W-:Y:S02]  /*3cd0*/  @P0 VIADD R7, R7, -UR7 ;  /* 0x8000000707070c36 */ /* 0x000fe40008000000 */
[----:B------:R-:W-:-:S03]  /*3ce0*/  @P1 VIADD R21, R21, -UR7 ;  /* 0x8000000715151c36 */ /* 0x000fc60008000000 */
[----:B------:R-:W-:Y:S02]  /*3cf0*/  ISETP.GE.U32.AND P0, PT, R7, UR7, PT ;  /* 0x0000000707007c0c */ /* 0x000fe4000bf06070 */
[----:B------:R-:W-:Y:S01]  /*3d00*/  ISETP.GE.U32.AND P1, PT, R21, UR7, PT ;  /* 0x0000000715007c0c */ /* 0x000fe2000bf26070 */
[----:B------:R-:W-:Y:S02]  /*3d10*/  @P2 VIADD R23, R23, -UR6 ;  /* 0x8000000617172c36 */ /* 0x000fe40008000000 */
[----:B0-----:R-:W-:-:S03]  /*3d20*/  IMAD.MOV R22, RZ, RZ, -R5 ;  /* 0x000000ffff167224 */ /* 0x001fc600078e0a05 */
[----:B------:R-:W-:-:S05]  /*3d30*/  ISETP.GE.U32.AND P2, PT, R23, UR6, PT ;  /* 0x0000000617007c0c */ /* 0x000fca000bf46070 */
[----:B------:R-:W-:Y:S01]  /*3d40*/  @P0 VIADD R7, R7, -UR7 ;  /* 0x8000000707070c36 */ /* 0x000fe20008000000 */
[----:B------:R-:W-:Y:S01]  /*3d50*/  ISETP.NE.AND P0, PT, R16, RZ, PT ;  /* 0x000000ff1000720c */ /* 0x000fe20003f05270 */
[----:B------:R-:W-:-:S03]  /*3d60*/  @P1 VIADD R21, R21, -UR7 ;  /* 0x8000000715151c36 */ /* 0x000fc60008000000 */
[C---:B------:R-:W-:Y:S02]  /*3d70*/  SEL R7, R6.reuse, R7, !P3 ;  /* 0x0000000706077207 */ /* 0x040fe40005800000 */
[----:B------:R-:W-:Y:S01]  /*3d80*/  SEL R4, R6, R21, !P3 ;  /* 0x0000001506047207 */ /* 0x000fe20005800000 */
[----:B------:R-:W-:Y:S01]  /*3d90*/  @P2 VIADD R23, R23, -UR6 ;  /* 0x8000000617172c36 */ /* 0x000fe20008000000 */
[----:B------:R-:W-:Y:S01]  /*3da0*/  @!P4 LOP3.LUT R23, RZ, UR6, RZ, 0x33, !PT ;  /* 0x00000006ff17cc12 */ /* 0x000fe2000f8e33ff */
[----:B------:R-:W-:Y:S01]  /*3db0*/  IMAD.MOV.U32 R6, RZ, RZ, R22 ;  /* 0x000000ffff067224 */ /* 0x000fe200078e0016 */
[----:B------:R-:W-:Y:S01]  /*3dc0*/  LOP3.LUT R21, RZ, R16, RZ, 0x33, !PT ;  /* 0x00000010ff157212 */ /* 0x000fe200078e33ff */
[----:B------:R-:W-:Y:S02]  /*3dd0*/  IMAD R4, R7, UR7, R4 ;  /* 0x0000000707047c24 */ /* 0x000fe4000f8e0204 */
[----:B------:R-:W-:Y:S02]  /*3de0*/  IMAD R7, R6, R19, RZ ;  /* 0x0000001306077224 */ /* 0x000fe400078e02ff */
[----:B------:R-:W-:-:S02]  /*3df0*/  IMAD R24, R4, UR6, R23 ;  /* 0x0000000604187c24 */ /* 0x000fc4000f8e0217 */
[----:B------:R-:W-:Y:S02]  /*3e00*/  IMAD.MOV.U32 R4, RZ, RZ, RZ ;  /* 0x000000ffff047224 */ /* 0x000fe400078e00ff */
[----:B------:R-:W-:Y:S02]  /*3e10*/  IMAD.MOV.U32 R23, RZ, RZ, R2 ;  /* 0x000000ffff177224 */ /* 0x000fe400078e0002 */
[----:B------:R-:W-:-:S04]  /*3e20*/  IMAD.HI.U32 R22, R5, R7, R4 ;  /* 0x0000000705167227 */ /* 0x000fc800078e0004 */
[----:B------:R-:W-:-:S07]  /*3e30*/  IMAD R24, R24, 0x3600, R11 ;  /* 0x0000360018187824 */ /* 0x000fce00078e020b */
.L_x_21:
[----:B------:R-:W-:Y:S02]  /*3e40*/  IABS R25, R17 ;  /* 0x0000001100197213 */ /* 0x000fe40000000000 */
[----:B0-----:R-:W-:Y:S02]  /*3e50*/  IABS R4, R14 ;  /* 0x0000000e00047213 */ /* 0x001fe40000000000 */
[----:B------:R-:W0:Y:S01]  /*3e60*/  I2F.RP R6, R25 ;  /* 0x0000001900067306 */ /* 0x000e220000209400 */
[----:B------:R-:W-:Y:S02]  /*3e70*/  IABS R27, R23 ;  /* 0x00000017001b7213 */ /* 0x000fe40000000000 */
[----:B------:R-:W-:Y:S01]  /*3e80*/  IABS R26, R16 ;  /* 0x00000010001a7213 */ /* 0x000fe20000000000 */
[----:B------:R-:W-:Y:S01]  /*3e90*/  IMAD.MOV R4, RZ, RZ, -R4 ;  /* 0x000000ffff047224 */ /* 0x000fe200078e0a04 */
[----:B------:R-:W-:Y:S01]  /*3ea0*/  IABS R5, R14 ;  /* 0x0000000e00057213 */ /* 0x000fe20000000000 */
[----:B------:R-:W-:Y:S01]  /*3eb0*/  IMAD.HI.U32 R28, R22, R27, RZ ;  /* 0x0000001b161c7227 */ /* 0x000fe200078e00ff */
[----:B------:R-:W-:Y:S01]  /*3ec0*/  IABS R32, R16 ;  /* 0x0000001000207213 */ /* 0x000fe20000000000 */
[----:B------:R-:W1:Y:S02]  /*3ed0*/  I2F.RP R30, R26 ;  /* 0x0000001a001e7306 */ /* 0x000e640000209400 */
[----:B------:R-:W-:-:S02]  /*3ee0*/  IMAD R4, R28, R4, R27 ;  /* 0x000000041c047224 */ /* 0x000fc400078e021b */
[----:B------:R-:W-:-:S03]  /*3ef0*/  IMAD.MOV R32, RZ, RZ, -R32 ;  /* 0x000000ffff207224 */ /* 0x000fc600078e0a20 */
[----:B------:R-:W-:Y:S01]  /*3f00*/  ISETP.GT.U32.AND P2, PT, R19, R4, PT ;  /* 0x000000041300720c */ /* 0x000fe20003f44070 */
[----:B0-----:R-:W0:Y:S08]  /*3f10*/  MUFU.RCP R6, R6 ;  /* 0x0000000600067308 */ /* 0x001e300000001000 */
[----:B-1----:R-:W1:Y:S04]  /*3f20*/  MUFU.RCP R30, R30 ;  /* 0x0000001e001e7308 */ /* 0x002e680000001000 */
[----:B------:R-:W-:-:S02]  /*3f30*/  @!P2 IMAD.IADD R4, R4, 0x1, -R5 ;  /* 0x000000010404a824 */ /* 0x000fc400078e0a05 */
[----:B------:R-:W-:Y:S01]  /*3f40*/  @!P2 VIADD R28, R28, 0x1 ;  /* 0x000000011c1ca836 */ /* 0x000fe20000000000 */
[----:B------:R-:W-:Y:S01]  /*3f50*/  ISETP.NE.AND P2, PT, R14, RZ, PT ;  /* 0x000000ff0e00720c */ /* 0x000fe20003f45270 */
[----:B0-----:R-:W-:Y:S01]  /*3f60*/  VIADD R5, R6, 0xffffffe ;  /* 0x0ffffffe06057836 */ /* 0x001fe20000000000 */
[----:B------:R-:W-:Y:S02]  /*3f70*/  ISETP.GE.U32.AND P1, PT, R4, R19, PT ;  /* 0x000000130400720c */ /* 0x000fe40003f26070 */
[----:B------:R-:W-:-:S03]  /*3f80*/  LOP3.LUT R4, R23, R14, RZ, 0x3c, !PT ;  /* 0x0000000e17047212 */ /* 0x000fc600078e3cff */
[----:B------:R-:W0:Y:S01]  /*3f90*/  F2I.FTZ.U32.TRUNC.NTZ R5, R5 ;  /* 0x0000000500057305 */ /* 0x000e22000021f000 */
[----:B------:R-:W-:Y:S01]  /*3fa0*/  ISETP.GE.AND P3, PT, R4, RZ, PT ;  /* 0x000000ff0400720c */ /* 0x000fe20003f66270 */
[----:B-1----:R-:W-:Y:S01]  /*3fb0*/  VIADD R7, R30, 0xffffffe ;  /* 0x0ffffffe1e077836 */ /* 0x002fe20000000000 */
[----:B------:R-:W-:-:S05]  /*3fc0*/  IABS R30, R17 ;  /* 0x00000011001e7213 */ /* 0x000fca0000000000 */
[----:B------:R-:W1:Y:S01]  /*3fd0*/  F2I.FTZ.U32.TRUNC.NTZ R7, R7 ;  /* 0x0000000700077305 */ /* 0x000e62000021f000 */
[----:B------:R-:W-:Y:S02]  /*3fe0*/  @P1 VIADD R28, R28, 0x1 ;  /* 0x000000011c1c1836 */ /* 0x000fe40000000000 */
[----:B------:R-:W-:-:S03]  /*3ff0*/  IMAD.MOV R30, RZ, RZ, -R30 ;  /* 0x000000ffff1e7224 */ /* 0x000fc600078e0a1e */
[----:B------:R-:W-:Y:S01]  /*4000*/  @!P3 IMAD.MOV R28, RZ, RZ, -R28 ;  /* 0x000000ffff1cb224 */ /* 0x000fe200078e0a1c */
[----:B------:R-:W-:Y:S01]  /*4010*/  @!P2 LOP3.LUT R28, RZ, R14, RZ, 0x33, !PT ;  /* 0x0000000eff1ca212 */ /* 0x000fe200078e33ff */
[----:B0-----:R-:W-:-:S03]  /*4020*/  IMAD.MOV R4, RZ, RZ, -R5 ;  /* 0x000000ffff047224 */ /* 0x001fc600078e0a05 */
[----:B------:R-:W-:Y:S01]  /*4030*/  IABS R6, R28 ;  /* 0x0000001c00067213 */ /* 0x000fe20000000000 */
[----:B------:R-:W-:Y:S01]  /*4040*/  IMAD R31, R4, R25, RZ ;  /* 0x00000019041f7224 */ /* 0x000fe200078e02ff */
[----:B------:R-:W-:Y:S01]  /*4050*/  ISETP.GE.AND P3, PT, R28, RZ, PT ;  /* 0x000000ff1c00720c */ /* 0x000fe20003f66270 */
[----:B------:R-:W-:Y:S02]  /*4060*/  IMAD.MOV.U32 R4, RZ, RZ, RZ ;  /* 0x000000ffff047224 */ /* 0x000fe400078e00ff */
[----:B-1----:R-:W-:Y:S02]  /*4070*/  IMAD.MOV R33, RZ, RZ, -R7 ;  /* 0x000000ffff217224 */ /* 0x002fe400078e0a07 */
[----:B------:R-:W-:-:S04]  /*4080*/  IMAD.HI.U32 R4, R5, R31, R4 ;  /* 0x0000001f05047227 */ /* 0x000fc800078e0004 */
        /* <DEDUP_REMOVED lines=12> */
[----:B------:R-:W-:-:S05]  /*4150*/  ISETP.GT.U32.AND P1, PT, R26, R27, PT ;  /* 0x0000001b1a00720c */ /* 0x000fca0003f24070 */
[----:B------:R-:W-:Y:S01]  /*4160*/  @!P2 IMAD.IADD R4, R4, 0x1, -R25 ;  /* 0x000000010404a824 */ /* 0x000fe200078e0a19 */
[----:B------:R-:W-:-:S04]  /*4170*/  ISETP.NE.AND P2, PT, R17, RZ, PT ;  /* 0x000000ff1100720c */ /* 0x000fc80003f45270 */
[----:B------:R-:W-:-:S03]  /*4180*/  ISETP.GT.U32.AND P5, PT, R25, R4, PT ;  /* 0x000000041900720c */ /* 0x000fc60003fa4070 */
[----:B------:R-:W-:Y:S02]  /*4190*/  @!P1 IMAD.IADD R27, R27, 0x1, -R26 ;  /* 0x000000011b1b9824 */ /* 0x000fe400078e0a1a */
[----:B------:R-:W-:-:S03]  /*41a0*/  @!P1 VIADD R6, R6, 0x1 ;  /* 0x0000000106069836 */ /* 0x000fc60000000000 */
[----:B------:R-:W-:-:S05]  /*41b0*/  ISETP.GE.U32.AND P4, PT, R27, R26, PT ;  /* 0x0000001a1b00720c */ /* 0x000fca0003f86070 */
[----:B------:R-:W-:Y:S01]  /*41c0*/  @!P5 IMAD.IADD R4, R4, 0x1, -R25 ;  /* 0x000000010404d824 */ /* 0x000fe200078e0a19 */
[----:B------:R-:W-:Y:S01]  /*41d0*/  ISETP.GE.AND P5, PT, R5, RZ, PT ;  /* 0x000000ff0500720c */ /* 0x000fe20003fa6270 */
[----:B------:R-:W-:Y:S02]  /*41e0*/  IMAD R5, R14, R28, R23 ;  /* 0x0000001c0e057224 */ /* 0x000fe400078e0217 */
[----:B------:R-:W-:Y:S02]  /*41f0*/  IMAD.MOV.U32 R26, RZ, RZ, R4 ;  /* 0x000000ffff1a7224 */ /* 0x000fe400078e0004 */
[----:B------:R-:W-:-:S04]  /*4200*/  IMAD.HI.U32 R4, R5, -0x55555555, RZ ;  /* 0xaaaaaaab05047827 */ /* 0x000fc800078e00ff */
[----:B------:R-:W-:Y:S01]  /*4210*/  @P4 VIADD R6, R6, 0x1 ;  /* 0x0000000106064836 */ /* 0x000fe20000000000 */
[----:B------:R-:W-:Y:S01]  /*4220*/  SHF.R.U32.HI R4, RZ, 0x1, R4 ;  /* 0x00000001ff047819 */ /* 0x000fe20000011604 */
[----:B------:R-:W-:Y:S01]  /*4230*/  @!P3 IMAD.MOV R26, RZ, RZ, -R26 ;  /* 0x000000ffff1ab224 */ /* 0x000fe200078e0a1a */
[----:B------:R-:W-:Y:S01]  /*4240*/  @!P2 LOP3.LUT R26, RZ, R17, RZ, 0x33, !PT ;  /* 0x00000011ff1aa212 */ /* 0x000fe200078e33ff */
[----:B------:R-:W-:Y:S02]  /*4250*/  @!P5 IMAD.MOV R6, RZ, RZ, -R6 ;  /* 0x000000ffff06d224 */ /* 0x000fe400078e0a06 */
[----:B------:R-:W-:Y:S02]  /*4260*/  IMAD R5, R4, -0x3, R5 ;  /* 0xfffffffd04057824 */ /* 0x000fe400078e0205 */
[----:B------:R-:W-:Y:S01]  /*4270*/  IMAD.HI R7, R26, 0x55555556, RZ ;  /* 0x555555561a077827 */ /* 0x000fe200078e02ff */
[----:B------:R-:W-:-:S03]  /*4280*/  SEL R6, R21, R6, !P0 ;  /* 0x0000000615067207 */ /* 0x000fc60004000000 */
[----:B------:R-:W-:Y:S01]  /*4290*/  IMAD R25, R5, 0x200, R4 ;  /* 0x0000020005197824 */ /* 0x000fe200078e0204 */
[----:B------:R-:W-:Y:S01]  /*42a0*/  LEA.HI R7, R7, R7, RZ, 0x1 ;  /* 0x0000000707077211 */ /* 0x000fe200078f08ff */
[----:B------:R-:W-:-:S04]  /*42b0*/  IMAD.HI R5, R6, 0x55555556, RZ ;  /* 0x5555555606057827 */ /* 0x000fc800078e02ff */
[----:B------:R-:W-:Y:S01]  /*42c0*/  IMAD R4, R7, -0x3, R26 ;  /* 0xfffffffd07047824 */ /* 0x000fe200078e021a */
[----:B------:R-:W-:-:S03]  /*42d0*/  LEA.HI R5, R5, R5, RZ, 0x1 ;  /* 0x0000000505057211 */ /* 0x000fc600078f08ff */
[----:B------:R-:W-:Y:S02]  /*42e0*/  IMAD R4, R4, 0x600, R25 ;  /* 0x0000060004047824 */ /* 0x000fe400078e0219 */
[----:B------:R-:W-:Y:S02]  /*42f0*/  IMAD R6, R5, -0x3, R6 ;  /* 0xfffffffd05067824 */ /* 0x000fe400078e0206 */
[----:B------:R-:W-:-:S04]  /*4300*/  IMAD R7, R7, 0x8, R4 ;  /* 0x0000000807077824 */ /* 0x000fc800078e0204 */
[----:B------:R-:W-:-:S04]  /*4310*/  IMAD R6, R6, 0x1200, R7 ;  /* 0x0000120006067824 */ /* 0x000fc800078e0207 */
[----:B------:R-:W-:-:S04]  /*4320*/  IMAD R5, R5, 0x40, R6 ;  /* 0x0000004005057824 */ /* 0x000fc800078e0206 */
[----:B------:R-:W-:Y:S02]  /*4330*/  IMAD.IADD R6, R20, 0x1, R5 ;  /* 0x0000000114067824 */ /* 0x000fe400078e0205 */
[----:B------:R-:W-:Y:S02]  /*4340*/  IMAD.IADD R5, R24, 0x1, R23 ;  /* 0x0000000118057824 */ /* 0x000fe400078e0217 */
[----:B------:R-:W-:Y:S01]  /*4350*/  VIADD R23, R23, 0x200 ;  /* 0x0000020017177836 */ /* 0x000fe20000000000 */
[----:B------:R-:W0:Y:S02]  /*4360*/  LDS.U8 R7, [R6] ;  /* 0x0000000006077984 */ /* 0x000e240000000000 */
[----:B------:R-:W-:-:S04]  /*4370*/  IADD3 R4, P1, PT, R5, UR4, RZ ;  /* 0x0000000405047c10 */ /* 0x000fc8000ff3e0ff */
[----:B------:R-:W-:Y:S02]  /*4380*/  LEA.HI.X.SX32 R5, R5, UR5, 0x1, P1 ;  /* 0x0000000505057c11 */ /* 0x000fe400088f0eff */
[----:B------:R-:W-:-:S03]  /*4390*/  ISETP.GE.AND P1, PT, R23, R18, PT ;  /* 0x000000121700720c */ /* 0x000fc60003f26270 */
[----:B0-----:R0:W-:Y:S10]  /*43a0*/  STG.E.U8 desc[UR8][R4.64], R7 ;  /* 0x0000000704007986 */ /* 0x0011f4000c101108 */
[----:B------:R-:W-:Y:S05]  /*43b0*/  @!P1 BRA `(.L_x_21) ;  /* 0xfffffff800a09947 */ /* 0x000fea000383ffff */
.L_x_20:
[----:B------:R-:W-:Y:S05]  /*43c0*/  BSYNC.RECONVERGENT B0 ;  /* 0x0000000000007941 */ /* 0x000fea0003800200 */
.L_x_19:
[----:B------:R-:W-:Y:S02]  /*43d0*/  VIADD R29, R29, 0x1 ;  /* 0x000000011d1d7836 */ /* 0x000fe40000000000 */
[----:B------:R-:W-:-:S03]  /*43e0*/  IMAD.IADD R11, R18, 0x1, R11 ;  /* 0x00000001120b7824 */ /* 0x000fc600078e020b */
[----:B------:R-:W-:-:S13]  /*43f0*/  ISETP.NE.AND P0, PT, R29, 0x8, PT ;  /* 0x000000081d00780c */ /* 0x000fda0003f05270 */
[----:B------:R-:W-:Y:S05]  /*4400*/  @P0 BRA `(.L_x_22) ;  /* 0xfffffff400400947 */ /* 0x000fea000383ffff */
[----:B------:R-:W-:Y:S06]  /*4410*/  BAR.SYNC.DEFER_BLOCKING 0x0 ;  /* 0x0000000000007b1d */ /* 0x000fec0000010000 */
[----:B------:R-:W-:Y:S05]  /*4420*/  EXIT ;  /* 0x000000000000794d */ /* 0x000fea0003800000 */
.L_x_23:
[----:B------:R-:W-:-:S00]  /*4430*/  BRA `(.L_x_23) ;  /* 0xfffffffc00fc7947 */ /* 0x000fc0000383ffff */
[----:B------:R-:W-:-:S00]  /*4440*/  NOP ;  /* 0x0000000000007918 */ /* 0x000fc00000000000 */
        /* <DEDUP_REMOVED lines=11> */
.L_x_24:


//--------------------- .nv.shared._Z7polmoveiP5uint4PcS1_Pjiijjj --------------------------
	.section	.nv.shared._Z7polmoveiP5uint4PcS1_Pjiijjj,"aw",@nobits
	.sectionflags	@""
.nv.shared._Z7polmoveiP5uint4PcS1_Pjiijjj:
	.zero		14848


//--------------------- .nv.shared.reserved.0     --------------------------
	.section	.nv.shared.reserved.0,"aw",@nobits
	.weak		__nv_reservedSMEM_offset_0_alias
	.size		__nv_reservedSMEM_offset_0_alias, 0, 64
	.other		__nv_reservedSMEM_offset_0_alias,@"STO_CUDA_RESERVED_SHARED STV_DEFAULT"
__nv_reservedSMEM_offset_0_alias:
	.zero		0
	.zero		64


//--------------------- .nv.constant0._Z7polmoveiP5uint4PcS1_Pjiijjj --------------------------
	.section	.nv.constant0._Z7polmoveiP5uint4PcS1_Pjiijjj,"a",@progbits
	.sectionflags	@""
	.align	4
.nv.constant0._Z7polmoveiP5uint4PcS1_Pjiijjj:
	.zero		956


//--------------------- SYMBOLS --------------------------

	.type		.nv.reservedSmem.offset0,@object
	.size		.nv.reservedSmem.offset0,0x4
	.type		.nv.reservedSmem.cap,@object
	.size		.nv.reservedSmem.cap,0x4
